	.headerflags	@"EF_CUDA_TEXMODE_UNIFIED EF_CUDA_64BIT_ADDRESS EF_CUDA_SM86 EF_CUDA_VIRTUAL_SM(EF_CUDA_SM86)"
	.elftype	@"ET_EXEC"


//--------------------- .nv.info                  --------------------------
	.section	.nv.info,"",@"SHT_CUDA_INFO"
	.align	4


	//----- nvinfo : EIATTR_REGCOUNT
	.align		4
        /*0000*/ 	.byte	0x04, 0x2f
        /*0002*/ 	.short	(.L_1 - .L_0)
	.align		4
.L_0:
        /*0004*/ 	.word	index@(triton_mm)
        /*0008*/ 	.word	0x000000ff


	//----- nvinfo : EIATTR_MIN_STACK_SIZE
	.align		4
.L_1:
        /*000c*/ 	.byte	0x04, 0x12
        /*000e*/ 	.short	(.L_3 - .L_2)
	.align		4
.L_2:
        /*0010*/ 	.word	index@(triton_mm)
        /*0014*/ 	.word	0x00000000


	//----- nvinfo : EIATTR_FRAME_SIZE
	.align		4
.L_3:
        /*0018*/ 	.byte	0x04, 0x11
        /*001a*/ 	.short	(.L_5 - .L_4)
	.align		4
.L_4:
        /*001c*/ 	.word	index@(triton_mm)
        /*0020*/ 	.word	0x00000000


	//----- nvinfo : EIATTR_MIN_STACK_SIZE
	.align		4
.L_5:
        /*0024*/ 	.byte	0x04, 0x12
        /*0026*/ 	.short	(.L_7 - .L_6)
	.align		4
.L_6:
        /*0028*/ 	.word	index@(triton_mm)
        /*002c*/ 	.word	0x00000000
.L_7:


//--------------------- .nv.info.triton_mm        --------------------------
	.section	.nv.info.triton_mm,"",@"SHT_CUDA_INFO"
	.sectionflags	@""
	.align	4


	//----- nvinfo : EIATTR_CUDA_API_VERSION
	.align		4
        /*0000*/ 	.byte	0x04, 0x37
        /*0002*/ 	.short	(.L_9 - .L_8)
.L_8:
        /*0004*/ 	.word	0x0000007c


	//----- nvinfo : EIATTR_SW2861232_WAR
	.align		4
.L_9:
        /*0008*/ 	.byte	0x01, 0x35
	.zero		2


	//----- nvinfo : EIATTR_PARAM_CBANK
	.align		4
        /*000c*/ 	.byte	0x04, 0x0a
        /*000e*/ 	.short	(.L_11 - .L_10)
	.align		4
.L_10:
        /*0010*/ 	.word	index@(.nv.constant0.triton_mm)
        /*0014*/ 	.short	0x0160
        /*0016*/ 	.short	0x0020


	//----- nvinfo : EIATTR_CBANK_PARAM_SIZE
	.align		4
.L_11:
        /*0018*/ 	.byte	0x03, 0x19
        /*001a*/ 	.short	0x0020


	//----- nvinfo : EIATTR_KPARAM_INFO
	.align		4
        /*001c*/ 	.byte	0x04, 0x17
        /*001e*/ 	.short	(.L_13 - .L_12)
.L_12:
        /*0020*/ 	.word	0x00000000
        /*0024*/ 	.short	0x0003
        /*0026*/ 	.short	0x0018
        /*0028*/ 	.byte	0x00, 0xf4, 0x21, 0x00


	//----- nvinfo : EIATTR_KPARAM_INFO
	.align		4
.L_13:
        /*002c*/ 	.byte	0x04, 0x17
        /*002e*/ 	.short	(.L_15 - .L_14)
.L_14:
        /*0030*/ 	.word	0x00000000
        /*0034*/ 	.short	0x0002
        /*0036*/ 	.short	0x0010
        /*0038*/ 	.byte	0x00, 0xf4, 0x21, 0x00


	//----- nvinfo : EIATTR_KPARAM_INFO
	.align		4
.L_15:
        /*003c*/ 	.byte	0x04, 0x17
        /*003e*/ 	.short	(.L_17 - .L_16)
.L_16:
        /*0040*/ 	.word	0x00000000
        /*0044*/ 	.short	0x0001
        /*0046*/ 	.short	0x0008
        /*0048*/ 	.byte	0x00, 0xf4, 0x21, 0x00


	//----- nvinfo : EIATTR_KPARAM_INFO
	.align		4
.L_17:
        /*004c*/ 	.byte	0x04, 0x17
        /*004e*/ 	.short	(.L_19 - .L_18)
.L_18:
        /*0050*/ 	.word	0x00000000
        /*0054*/ 	.short	0x0000
        /*0056*/ 	.short	0x0000
        /*0058*/ 	.byte	0x00, 0xf4, 0x21, 0x00


	//----- nvinfo : EIATTR_MAXREG_COUNT
	.align		4
.L_19:
        /*005c*/ 	.byte	0x03, 0x1b
        /*005e*/ 	.short	0x00ff


	//----- nvinfo : EIATTR_EXIT_INSTR_OFFSETS
	.align		4
        /*0060*/ 	.byte	0x04, 0x1c
        /*0062*/ 	.short	(.L_21 - .L_20)


	//   ....[0]....
.L_20:
        /*0064*/ 	.word	0x00003ae0


	//   ....[1]....
        /*0068*/ 	.word	0x00003b30


	//----- nvinfo : EIATTR_REQNTID
	.align		4
.L_21:
        /*006c*/ 	.byte	0x04, 0x10
        /*006e*/ 	.short	(.L_23 - .L_22)
.L_22:
        /*0070*/ 	.word	0x00000100
        /*0074*/ 	.word	0x00000001
        /*0078*/ 	.word	0x00000001
.L_23:


//--------------------- .nv.callgraph             --------------------------
	.section	.nv.callgraph,"",@"SHT_CUDA_CALLGRAPH"
	.align	4
	.sectionentsize	8
	.align		4
        /*0000*/ 	.word	0x00000000
	.align		4
        /*0004*/ 	.word	0xffffffff
	.align		4
        /*0008*/ 	.word	0x00000000
	.align		4
        /*000c*/ 	.word	0xfffffffe
	.align		4
        /*0010*/ 	.word	0x00000000
	.align		4
        /*0014*/ 	.word	0xfffffffd
	.align		4
        /*0018*/ 	.word	0x00000000
	.align		4
        /*001c*/ 	.word	0xfffffffc


//--------------------- .nv.rel.action            --------------------------
	.section	.nv.rel.action,"",@"SHT_CUDA_RELOCINFO"
	.align	8
	.sectionentsize	8
        /*0000*/ 	.byte	0x73, 0x00, 0x00, 0x00, 0x00, 0x00, 0x00, 0x00, 0x00, 0x00, 0x00, 0x11, 0x25, 0x00, 0x05, 0x36


//--------------------- .nv.constant0.triton_mm   --------------------------
	.section	.nv.constant0.triton_mm,"a",@progbits
	.sectionflags	@""
	.align	4
.nv.constant0.triton_mm:
	.zero		384


//--------------------- .text.triton_mm           --------------------------
	.section	.text.triton_mm,"ax",@progbits
	.sectionflags	@"SHF_BARRIERS=1"
	.sectioninfo	@"SHI_REGISTERS=255"
	.align	128
        .global         triton_mm
        .type           triton_mm,@function
        .size           triton_mm,(.L_x_2 - triton_mm)
        .other          triton_mm,@"STO_CUDA_ENTRY STV_DEFAULT"
triton_mm:
.text.triton_mm:
[----:B------:R-:W-:Y:S02]  /*0000*/  IMAD.MOV.U32 R1, RZ, RZ, c[0x0][0x28] ;  /* 0x00000a00ff017624 */ /* 0x000fe400078e00ff */
[----:B------:R-:W1:Y:S01]  /*0010*/  S2UR UR14, SR_CTAID.X ;  /* 0x00000000000e79c3 */ /* 0x000e620000002500 */
[----:B------:R-:W2:Y:S01]  /*0020*/  S2R R4, SR_CTAID.X ;  /* 0x0000000000047919 */ /* 0x000ea20000002500 */
[----:B------:R-:W-:Y:S01]  /*0030*/  IMAD.MOV.U32 R10, RZ, RZ, RZ ;  /* 0x000000ffff0a7224 */ /* 0x000fe200078e00ff */
[----:B------:R-:W-:Y:S01]  /*0040*/  CS2R R116, SRZ ;  /* 0x0000000000747805 */ /* 0x000fe2000001ff00 */
        /* <DEDUP_REMOVED lines=20> */
[----:B-1----:R-:W-:Y:S01]  /*0190*/  UIMAD.WIDE UR4, UR14, 0x2aaaaaab, URZ ;  /* 0x2aaaaaab0e0478a5 */ /* 0x002fe2000f8e023f */
[----:B--2---:R-:W-:Y:S01]  /*01a0*/  IABS R4, R4 ;  /* 0x0000000400047213 */ /* 0x004fe20000000000 */
[----:B------:R-:W-:Y:S01]  /*01b0*/  CS2R R102, SRZ ;  /* 0x0000000000667805 */ /* 0x000fe2000001ff00 */
[----:B------:R-:W-:Y:S01]  /*01c0*/  CS2R R96, SRZ ;  /* 0x0000000000607805 */ /* 0x000fe2000001ff00 */
[----:B------:R-:W-:Y:S01]  /*01d0*/  USHF.R.U32.HI UR4, URZ, 0x1f, UR5 ;  /* 0x0000001f3f047899 */ /* 0x000fe20008011605 */
[----:B------:R1:W2:Y:S01]  /*01e0*/  R2UR UR11, R4 ;  /* 0x00000000040b73c2 */ /* 0x0002a200000e0000 */
[----:B------:R-:W-:Y:S01]  /*01f0*/  CS2R R98, SRZ ;  /* 0x0000000000627805 */ /* 0x000fe2000001ff00 */
[----:B------:R-:W-:Y:S01]  /*0200*/  CS2R R92, SRZ ;  /* 0x00000000005c7805 */ /* 0x000fe2000001ff00 */
[----:B------:R-:W-:Y:S01]  /*0210*/  ULEA.HI.SX32 UR8, UR5, UR4, 0x19 ;  /* 0x0000000405087291 */ /* 0x000fe2000f8fca3f */
[----:B------:R-:W-:Y:S01]  /*0220*/  CS2R R94, SRZ ;  /* 0x00000000005e7805 */ /* 0x000fe2000001ff00 */
[----:B------:R-:W-:Y:S01]  /*0230*/  CS2R R88, SRZ ;  /* 0x0000000000587805 */ /* 0x000fe2000001ff00 */
[----:B------:R-:W-:Y:S01]  /*0240*/  UMOV UR4, 0xfffffff8 ;  /* 0xfffffff800047882 */ /* 0x000fe20000000000 */
[----:B------:R-:W-:Y:S01]  /*0250*/  CS2R R90, SRZ ;  /* 0x00000000005a7805 */ /* 0x000fe2000001ff00 */
[----:B------:R-:W-:Y:S01]  /*0260*/  UIMAD UR4, UR8, UR4, 0xf ;  /* 0x0000000f080474a4 */ /* 0x000fe2000f8e0204 */
[----:B------:R-:W-:Y:S01]  /*0270*/  CS2R R84, SRZ ;  /* 0x0000000000547805 */ /* 0x000fe2000001ff00 */
[----:B------:R-:W-:Y:S01]  /*0280*/  UIMAD UR10, UR8, -0x300, UR14 ;  /* 0xfffffd00080a78a4 */ /* 0x000fe2000f8e020e */
[----:B------:R-:W-:Y:S01]  /*0290*/  CS2R R86, SRZ ;  /* 0x0000000000567805 */ /* 0x000fe2000001ff00 */
[----:B------:R-:W-:Y:S01]  /*02a0*/  UISETP.LT.AND UP0, UPT, UR4, 0x8, UPT ;  /* 0x000000080400788c */ /* 0x000fe2000bf01270 */
[----:B------:R-:W-:Y:S01]  /*02b0*/  CS2R R80, SRZ ;  /* 0x0000000000507805 */ /* 0x000fe2000001ff00 */
[----:B------:R-:W-:Y:S01]  /*02c0*/  CS2R R82, SRZ ;  /* 0x0000000000527805 */ /* 0x000fe2000001ff00 */
[----:B------:R-:W-:Y:S01]  /*02d0*/  CS2R R76, SRZ ;  /* 0x00000000004c7805 */ /* 0x000fe2000001ff00 */
[----:B------:R-:W-:Y:S01]  /*02e0*/  USEL UR9, UR4, 0x8, UP0 ;  /* 0x0000000804097887 */ /* 0x000fe20008000000 */
[----:B------:R-:W-:Y:S01]  /*02f0*/  IMAD.U32 R5, RZ, RZ, UR10 ;  /* 0x0000000aff057e24 */ /* 0x000fe2000f8e00ff */
[----:B------:R-:W-:Y:S01]  /*0300*/  UISETP.GE.AND UP0, UPT, UR14, URZ, UPT ;  /* 0x0000003f0e00728c */ /* 0x000fe2000bf06270 */
[----:B------:R-:W-:Y:S01]  /*0310*/  CS2R R78, SRZ ;  /* 0x00000000004e7805 */ /* 0x000fe2000001ff00 */
[----:B------:R-:W-:Y:S01]  /*0320*/  UMOV UR4, URZ ;  /* 0x0000003f00047c82 */ /* 0x000fe20008000000 */
[----:B------:R-:W-:Y:S01]  /*0330*/  CS2R R68, SRZ ;  /* 0x0000000000447805 */ /* 0x000fe2000001ff00 */
[----:B------:R-:W-:Y:S01]  /*0340*/  IMAD.U32 R3, RZ, RZ, UR9 ;  /* 0x00000009ff037e24 */ /* 0x000fe2000f8e00ff */
[----:B------:R-:W-:Y:S01]  /*0350*/  IABS R5, R5 ;  /* 0x0000000500057213 */ /* 0x000fe20000000000 */
[----:B------:R-:W-:Y:S01]  /*0360*/  ULOP3.LUT UR10, UR10, UR9, URZ, 0x3c, !UPT ;  /* 0x000000090a0a7292 */ /* 0x000fe2000f8e3c3f */
[----:B------:R-:W-:Y:S01]  /*0370*/  CS2R R70, SRZ ;  /* 0x0000000000467805 */ /* 0x000fe2000001ff00 */
[----:B------:R-:W-:Y:S01]  /*0380*/  CS2R R42, SRZ ;  /* 0x00000000002a7805 */ /* 0x000fe2000001ff00 */
[-C--:B------:R-:W-:Y:S01]  /*0390*/  IABS R6, R3.reuse ;  /* 0x0000000300067213 */ /* 0x080fe20000000000 */
[----:B------:R3:W4:Y:S01]  /*03a0*/  R2UR UR13, R5 ;  /* 0x00000000050d73c2 */ /* 0x00072200000e0000 */
[----:B------:R-:W-:Y:S01]  /*03b0*/  IABS R3, R3 ;  /* 0x0000000300037213 */ /* 0x000fe20000000000 */
[----:B------:R-:W-:Y:S01]  /*03c0*/  CS2R R44, SRZ ;  /* 0x00000000002c7805 */ /* 0x000fe2000001ff00 */
[----:B------:R-:W-:Y:S01]  /*03d0*/  CS2R R46, SRZ ;  /* 0x00000000002e7805 */ /* 0x000fe2000001ff00 */
[----:B------:R-:W-:Y:S01]  /*03e0*/  CS2R R48, SRZ ;  /* 0x0000000000307805 */ /* 0x000fe2000001ff00 */
[----:B------:R-:W-:Y:S01]  /*03f0*/  CS2R R50, SRZ ;  /* 0x0000000000327805 */ /* 0x000fe2000001ff00 */
[----:B------:R-:W-:Y:S01]  /*0400*/  CS2R R52, SRZ ;  /* 0x0000000000347805 */ /* 0x000fe2000001ff00 */
[----:B------:R-:W-:Y:S01]  /*0410*/  CS2R R54, SRZ ;  /* 0x0000000000367805 */ /* 0x000fe2000001ff00 */
[----:B------:R1:W2:Y:S01]  /*0420*/  R2UR UR15, R6 ;  /* 0x00000000060f73c2 */ /* 0x0002a200000e0000 */
[----:B------:R-:W-:Y:S01]  /*0430*/  CS2R R56, SRZ ;  /* 0x0000000000387805 */ /* 0x000fe2000001ff00 */
[----:B------:R-:W-:Y:S01]  /*0440*/  CS2R R58, SRZ ;  /* 0x00000000003a7805 */ /* 0x000fe2000001ff00 */
[----:B------:R-:W-:Y:S01]  /*0450*/  CS2R R60, SRZ ;  /* 0x00000000003c7805 */ /* 0x000fe2000001ff00 */
[----:B------:R-:W-:Y:S01]  /*0460*/  CS2R R62, SRZ ;  /* 0x00000000003e7805 */ /* 0x000fe2000001ff00 */
[----:B------:R-:W-:Y:S01]  /*0470*/  CS2R R64, SRZ ;  /* 0x0000000000407805 */ /* 0x000fe2000001ff00 */
[----:B------:R-:W-:Y:S01]  /*0480*/  CS2R R66, SRZ ;  /* 0x0000000000427805 */ /* 0x000fe2000001ff00 */
[----:B------:R-:W-:Y:S01]  /*0490*/  CS2R R160, SRZ ;  /* 0x0000000000a07805 */ /* 0x000fe2000001ff00 */
[----:B-1----:R-:W1:Y:S01]  /*04a0*/  S2R R6, SR_TID.X ;  /* 0x0000000000067919 */ /* 0x002e620000002100 */
[----:B------:R-:W-:Y:S01]  /*04b0*/  CS2R R162, SRZ ;  /* 0x0000000000a27805 */ /* 0x000fe2000001ff00 */
[----:B------:R-:W-:Y:S01]  /*04c0*/  CS2R R180, SRZ ;  /* 0x0000000000b47805 */ /* 0x000fe2000001ff00 */
[----:B------:R-:W-:Y:S01]  /*04d0*/  CS2R R182, SRZ ;  /* 0x0000000000b67805 */ /* 0x000fe2000001ff00 */
[----:B------:R-:W-:Y:S01]  /*04e0*/  CS2R R176, SRZ ;  /* 0x0000000000b07805 */ /* 0x000fe2000001ff00 */
[----:B------:R-:W-:Y:S01]  /*04f0*/  CS2R R178, SRZ ;  /* 0x0000000000b27805 */ /* 0x000fe2000001ff00 */
[----:B------:R-:W-:Y:S01]  /*0500*/  CS2R R140, SRZ ;  /* 0x00000000008c7805 */ /* 0x000fe2000001ff00 */
[----:B------:R-:W-:Y:S01]  /*0510*/  CS2R R142, SRZ ;  /* 0x00000000008e7805 */ /* 0x000fe2000001ff00 */
[----:B--2---:R-:W2:Y:S01]  /*0520*/  I2F.RP R0, UR15 ;  /* 0x0000000f00007d06 */ /* 0x004ea20008209400 */
[----:B-1----:R-:W-:Y:S01]  /*0530*/  IMAD.SHL.U32 R39, R6, 0x10, RZ ;  /* 0x0000001006277824 */ /* 0x002fe200078e00ff */
[----:B------:R-:W-:-:S02]  /*0540*/  SHF.R.U32.HI R4, RZ, 0x2, R6 ;  /* 0x00000002ff047819 */ /* 0x000fc40000011606 */
[--C-:B------:R-:W-:Y:S02]  /*0550*/  SHF.R.U32.HI R18, RZ, 0x3, R6.reuse ;  /* 0x00000003ff127819 */ /* 0x100fe40000011606 */
[----:B---3--:R-:W-:Y:S02]  /*0560*/  LOP3.LUT R5, R4, 0x10, RZ, 0xc0, !PT ;  /* 0x0000001004057812 */ /* 0x008fe400078ec0ff */
[----:B------:R-:W-:Y:S01]  /*0570*/  SGXT.U32 R18, R18, 0x5 ;  /* 0x000000051212781a */ /* 0x000fe20000000000 */
[----:B--2---:R-:W1:Y:S01]  /*0580*/  MUFU.RCP R0, R0 ;  /* 0x0000000000007308 */ /* 0x004e620000001000 */
[C-C-:B------:R-:W-:Y:S02]  /*0590*/  LOP3.LUT R7, R5.reuse, 0xf, R6.reuse, 0xf8, !PT ;  /* 0x0000000f05077812 */ /* 0x140fe400078ef806 */
[----:B------:R-:W-:Y:S02]  /*05a0*/  LOP3.LUT R5, R5, 0x8, R6, 0xf8, !PT ;  /* 0x0000000805057812 */ /* 0x000fe400078ef806 */
[----:B------:R-:W-:-:S04]  /*05b0*/  LOP3.LUT R219, R39, 0x70, RZ, 0xc0, !PT ;  /* 0x0000007027db7812 */ /* 0x000fc800078ec0ff */
[----:B------:R-:W-:Y:S02]  /*05c0*/  LOP3.LUT R219, R219, 0x10, R6, 0x78, !PT ;  /* 0x00000010dbdb7812 */ /* 0x000fe400078e7806 */
[----:B-1----:R-:W-:Y:S01]  /*05d0*/  IADD3 R2, R0, 0xffffffe, RZ ;  /* 0x0ffffffe00027810 */ /* 0x002fe20007ffe0ff */
[----:B------:R-:W-:Y:S02]  /*05e0*/  IMAD.MOV R0, RZ, RZ, -R3 ;  /* 0x000000ffff007224 */ /* 0x000fe400078e0a03 */
[----:B------:R-:W-:Y:S02]  /*05f0*/  IMAD.SHL.U32 R3, R6, 0x2, RZ ;  /* 0x0000000206037824 */ /* 0x000fe400078e00ff */
[----:B------:R1:W2:Y:S01]  /*0600*/  R2UR UR12, R0 ;  /* 0x00000000000c73c2 */ /* 0x0002a200000e0000 */
[----:B------:R-:W3:Y:S02]  /*0610*/  F2I.FTZ.U32.TRUNC.NTZ R2, R2 ;  /* 0x0000000200027305 */ /* 0x000ee4000021f000 */
[----:B------:R-:W-:-:S04]  /*0620*/  LOP3.LUT R214, R3, 0x30, RZ, 0xc0, !PT ;  /* 0x0000003003d67812 */ /* 0x000fc800078ec0ff */
[----:B------:R-:W-:Y:S02]  /*0630*/  LOP3.LUT R214, R214, 0x70, R39, 0x78, !PT ;  /* 0x00000070d6d67812 */ /* 0x000fe400078e7827 */
[----:B-1----:R-:W-:-:S04]  /*0640*/  LOP3.LUT R0, R39, 0x30, RZ, 0xc0, !PT ;  /* 0x0000003027007812 */ /* 0x002fc800078ec0ff */
[----:B------:R-:W-:Y:S01]  /*0650*/  LOP3.LUT R0, R0, 0x40, RZ, 0xfc, !PT ;  /* 0x0000004000007812 */ /* 0x000fe200078efcff */
[----:B---3--:R1:W3:Y:S02]  /*0660*/  R2UR UR5, R2 ;  /* 0x00000000020573c2 */ /* 0x0082e400000e0000 */
[----:B-1----:R-:W-:-:S04]  /*0670*/  LOP3.LUT R2, R39, 0x40, RZ, 0xc0, !PT ;  /* 0x0000004027027812 */ /* 0x002fc800078ec0ff */
[C---:B------:R-:W-:Y:S02]  /*0680*/  LOP3.LUT R217, R2.reuse, 0x10, R6, 0xf8, !PT ;  /* 0x0000001002d97812 */ /* 0x040fe400078ef806 */
[----:B------:R-:W-:Y:S02]  /*0690*/  LOP3.LUT R9, R2, 0x30, R3, 0xf8, !PT ;  /* 0x0000003002097812 */ /* 0x000fe400078ef803 */
[----:B------:R-:W-:Y:S02]  /*06a0*/  LOP3.LUT R217, R0, R217, RZ, 0x3c, !PT ;  /* 0x000000d900d97212 */ /* 0x000fe400078e3cff */
[----:B------:R-:W-:Y:S02]  /*06b0*/  LOP3.LUT R244, R9, R0, RZ, 0x3c, !PT ;  /* 0x0000000009f47212 */ /* 0x000fe400078e3cff */
[--C-:B------:R-:W-:Y:S02]  /*06c0*/  LOP3.LUT R2, R7, 0x20, R4.reuse, 0xf8, !PT ;  /* 0x0000002007027812 */ /* 0x100fe400078ef804 */
[----:B------:R-:W-:Y:S01]  /*06d0*/  LOP3.LUT R0, R6, 0x20, RZ, 0xc0, !PT ;  /* 0x0000002006007812 */ /* 0x000fe200078ec0ff */
[----:B---3--:R-:W-:Y:S01]  /*06e0*/  UIADD3 UR6, URZ, -UR5, URZ ;  /* 0x800000053f067290 */ /* 0x008fe2000fffe03f */
[----:B------:R-:W-:Y:S01]  /*06f0*/  LOP3.LUT R7, R5, 0x20, R4, 0xf8, !PT ;  /* 0x0000002005077812 */ /* 0x000fe200078ef804 */
[----:B------:R-:W-:Y:S01]  /*0700*/  IMAD.SHL.U32 R2, R2, 0x80, RZ ;  /* 0x0000008002027824 */ /* 0x000fe200078e00ff */
[----:B------:R-:W-:Y:S01]  /*0710*/  LOP3.LUT R5, R39, 0x60, RZ, 0xc0, !PT ;  /* 0x0000006027057812 */ /* 0x000fe200078ec0ff */
[----:B------:R-:W-:Y:S01]  /*0720*/  UIMAD UR6, UR6, UR15, URZ ;  /* 0x0000000f060672a4 */ /* 0x000fe2000f8e023f */
[----:B------:R-:W-:Y:S01]  /*0730*/  IMAD.SHL.U32 R3, R0, 0x2, RZ ;  /* 0x0000000200037824 */ /* 0x000fe200078e00ff */
[----:B------:R-:W-:-:S02]  /*0740*/  SHF.R.U32.HI R215, RZ, 0x2, R0 ;  /* 0x00000002ffd77819 */ /* 0x000fc40000011600 */
[----:B------:R-:W-:Y:S01]  /*0750*/  UIMAD.WIDE.U32 UR4, UR5, UR6, UR4 ;  /* 0x00000006050472a5 */ /* 0x000fe2000f8e0004 */
[----:B------:R-:W-:Y:S02]  /*0760*/  LOP3.LUT R0, R39, 0x10, RZ, 0xc0, !PT ;  /* 0x0000001027007812 */ /* 0x000fe400078ec0ff */
[----:B------:R-:W-:Y:S02]  /*0770*/  LOP3.LUT R5, R5, 0x10, R6, 0xf8, !PT ;  /* 0x0000001005057812 */ /* 0x000fe400078ef806 */
[----:B------:R-:W-:Y:S02]  /*0780*/  LOP3.LUT R4, R6, 0x7, RZ, 0xc0, !PT ;  /* 0x0000000706047812 */ /* 0x000fe400078ec0ff */
[----:B------:R-:W-:Y:S01]  /*0790*/  UMOV UR6, UR5 ;  /* 0x0000000500067c82 */ /* 0x000fe20008000000 */
[--C-:B------:R-:W-:Y:S01]  /*07a0*/  LOP3.LUT R216, R5, 0x60, R0.reuse, 0x1e, !PT ;  /* 0x0000006005d87812 */ /* 0x100fe200078e1e00 */
[----:B------:R-:W-:Y:S01]  /*07b0*/  UIMAD.WIDE.U32 UR4, UR6, UR11, URZ ;  /* 0x0000000b060472a5 */ /* 0x000fe2000f8e003f */
[----:B------:R-:W-:Y:S01]  /*07c0*/  LOP3.LUT R0, R39, 0x20, R0, 0x2e, !PT ;  /* 0x0000002027007812 */ /* 0x000fe200078e2e00 */
[----:B----4-:R-:W-:Y:S01]  /*07d0*/  UIMAD.WIDE.U32 UR6, UR6, UR13, URZ ;  /* 0x0000000d060672a5 */ /* 0x010fe2000f8e003f */
[C---:B------:R-:W-:Y:S01]  /*07e0*/  LOP3.LUT R213, R215.reuse, 0x7, R6, 0xf8, !PT ;  /* 0x00000007d7d57812 */ /* 0x040fe200078ef806 */
[----:B--2---:R-:W-:Y:S01]  /*07f0*/  UIMAD UR5, UR5, UR12, UR11 ;  /* 0x0000000c050572a4 */ /* 0x004fe2000f8e020b */
[----:B------:R-:W-:Y:S01]  /*0800*/  LOP3.LUT R0, R0, 0x40, R39, 0xf8, !PT ;  /* 0x0000004000007812 */ /* 0x000fe200078ef827 */
[----:B------:R-:W-:Y:S01]  /*0810*/  UIMAD UR4, UR7, UR12, UR13 ;  /* 0x0000000c070472a4 */ /* 0x000fe2000f8e020d */
[----:B------:R-:W-:Y:S01]  /*0820*/  LOP3.LUT R215, R215, 0x40, R4, 0xfe, !PT ;  /* 0x00000040d7d77812 */ /* 0x000fe200078efe04 */
[----:B------:R-:W-:Y:S01]  /*0830*/  UISETP.GT.U32.AND UP2, UPT, UR15, UR5, UPT ;  /* 0x000000050f00728c */ /* 0x000fe2000bf44070 */
[----:B------:R-:W-:Y:S01]  /*0840*/  LOP3.LUT R218, R0, 0x10, R6, 0x78, !PT ;  /* 0x0000001000da7812 */ /* 0x000fe200078e7806 */
[----:B------:R-:W-:Y:S01]  /*0850*/  UISETP.GT.U32.AND UP1, UPT, UR15, UR4, UPT ;  /* 0x000000040f00728c */ /* 0x000fe2000bf24070 */
[----:B------:R-:W-:Y:S01]  /*0860*/  LOP3.LUT R0, R7, 0x40, R4, 0xfe, !PT ;  /* 0x0000004007007812 */ /* 0x000fe200078efe04 */
[----:B------:R-:W-:Y:S01]  /*0870*/  IMAD.MOV.U32 R4, RZ, RZ, RZ ;  /* 0x000000ffff047224 */ /* 0x000fe200078e00ff */
[----:B------:R-:W-:Y:S01]  /*0880*/  LOP3.LUT R3, R214, R3, RZ, 0x3c, !PT ;  /* 0x00000003d6037212 */ /* 0x000fe200078e3cff */
[----:B------:R-:W-:Y:S01]  /*0890*/  IMAD.SHL.U32 R213, R213, 0x80, RZ ;  /* 0x00000080d5d57824 */ /* 0x000fe200078e00ff */
[----:B------:R-:W-:Y:S01]  /*08a0*/  LOP3.LUT R252, R2, R219, RZ, 0xfc, !PT ;  /* 0x000000db02fc7212 */ /* 0x000fe200078efcff */
[----:B------:R-:W-:Y:S01]  /*08b0*/  IMAD.SHL.U32 R215, R215, 0x80, RZ ;  /* 0x00000080d7d77824 */ /* 0x000fe200078e00ff */
[-C--:B------:R-:W-:Y:S01]  /*08c0*/  LOP3.LUT R251, R218, R2.reuse, RZ, 0xfc, !PT ;  /* 0x00000002dafb7212 */ /* 0x080fe200078efcff */
[----:B------:R-:W-:Y:S01]  /*08d0*/  IMAD R3, R18, 0x80, R3 ;  /* 0x0000008012037824 */ /* 0x000fe200078e0203 */
[----:B------:R-:W-:Y:S01]  /*08e0*/  @!UP2 UIADD3 UR5, UR5, -UR15, URZ ;  /* 0x8000000f0505a290 */ /* 0x000fe2000fffe03f */
[----:B------:R-:W-:Y:S01]  /*08f0*/  IMAD.SHL.U32 R0, R0, 0x80, RZ ;  /* 0x0000008000007824 */ /* 0x000fe200078e00ff */
[----:B------:R-:W-:Y:S01]  /*0900*/  @!UP1 UIADD3 UR4, UR4, -UR15, URZ ;  /* 0x8000000f04049290 */ /* 0x000fe2000fffe03f */
[C---:B------:R-:W-:Y:S01]  /*0910*/  LOP3.LUT R145, R214.reuse, R213, RZ, 0xfc, !PT ;  /* 0x000000d5d6917212 */ /* 0x040fe200078efcff */
[----:B------:R-:W-:Y:S01]  /*0920*/  UISETP.GE.AND UP2, UPT, UR10, URZ, UPT ;  /* 0x0000003f0a00728c */ /* 0x000fe2000bf46270 */
[----:B------:R-:W-:Y:S01]  /*0930*/  LOP3.LUT R144, R214, R215, RZ, 0xfc, !PT ;  /* 0x000000d7d6907212 */ /* 0x000fe200078efcff */
[----:B------:R-:W-:Y:S01]  /*0940*/  UISETP.GE.U32.AND UP3, UPT, UR4, UR15, UPT ;  /* 0x0000000f0400728c */ /* 0x000fe2000bf66070 */
[-C--:B------:R-:W-:Y:S01]  /*0950*/  LOP3.LUT R250, R217, R2.reuse, RZ, 0xfc, !PT ;  /* 0x00000002d9fa7212 */ /* 0x080fe200078efcff */
[----:B------:R-:W-:Y:S01]  /*0960*/  UISETP.GT.U32.AND UP4, UPT, UR15, UR5, UPT ;  /* 0x000000050f00728c */ /* 0x000fe2000bf84070 */
[----:B------:R-:W-:Y:S01]  /*0970*/  LOP3.LUT R249, R216, R2, RZ, 0xfc, !PT ;  /* 0x00000002d8f97212 */ /* 0x000fe200078efcff */
[----:B------:R-:W-:Y:S01]  /*0980*/  @!UP1 UIADD3 UR7, UR7, 0x1, URZ ;  /* 0x0000000107079890 */ /* 0x000fe2000fffe03f */
[----:B------:R-:W-:Y:S01]  /*0990*/  LOP3.LUT R248, R0, R219, RZ, 0xfc, !PT ;  /* 0x000000db00f87212 */ /* 0x000fe200078efcff */
[----:B------:R-:W-:Y:S01]  /*09a0*/  ULOP3.LUT UR4, URZ, UR9, URZ, 0x33, !UPT ;  /* 0x000000093f047292 */ /* 0x000fe2000f8e333f */
[-C--:B------:R-:W-:Y:S01]  /*09b0*/  LOP3.LUT R247, R218, R0.reuse, RZ, 0xfc, !PT ;  /* 0x00000000daf77212 */ /* 0x080fe200078efcff */
[----:B------:R-:W-:Y:S01]  /*09c0*/  UISETP.NE.AND UP1, UPT, UR9, URZ, UPT ;  /* 0x0000003f0900728c */ /* 0x000fe2000bf25270 */
[----:B------:R-:W-:Y:S01]  /*09d0*/  LOP3.LUT R246, R0, R217, RZ, 0xfc, !PT ;  /* 0x000000d900f67212 */ /* 0x000fe200078efcff */
[----:B------:R-:W-:Y:S01]  /*09e0*/  UMOV UR6, URZ ;  /* 0x0000003f00067c82 */ /* 0x000fe20008000000 */
[----:B------:R-:W-:Y:S01]  /*09f0*/  LOP3.LUT R245, R216, R0, RZ, 0xfc, !PT ;  /* 0x00000000d8f57212 */ /* 0x000fe200078efcff */
[----:B------:R-:W-:-:S02]  /*0a00*/  @UP3 UIADD3 UR7, UR7, 0x1, URZ ;  /* 0x0000000107073890 */ /* 0x000fc4000fffe03f */
[----:B------:R-:W-:Y:S02]  /*0a10*/  @!UP4 UIADD3 UR5, UR5, -UR15, URZ ;  /* 0x8000000f0505c290 */ /* 0x000fe4000fffe03f */
[----:B------:R-:W-:Y:S02]  /*0a20*/  @!UP2 UIADD3 UR7, -UR7, URZ, URZ ;  /* 0x0000003f0707a290 */ /* 0x000fe4000fffe13f */
[----:B------:R-:W-:Y:S02]  /*0a30*/  @!UP0 UIADD3 UR5, -UR5, URZ, URZ ;  /* 0x0000003f05058290 */ /* 0x000fe4000fffe13f */
[----:B------:R-:W-:Y:S02]  /*0a40*/  USEL UR7, UR4, UR7, !UP1 ;  /* 0x0000000704077287 */ /* 0x000fe4000c800000 */
[----:B------:R-:W-:Y:S02]  /*0a50*/  USEL UR4, UR4, UR5, !UP1 ;  /* 0x0000000504047287 */ /* 0x000fe4000c800000 */
[----:B------:R-:W-:-:S02]  /*0a60*/  USHF.L.U32 UR11, UR7, 0x7, URZ ;  /* 0x00000007070b7899 */ /* 0x000fc4000800063f */
[----:B------:R-:W-:Y:S02]  /*0a70*/  ULEA UR4, UR8, UR4, 0x3 ;  /* 0x0000000408047291 */ /* 0x000fe4000f8e183f */
[----:B------:R-:W-:Y:S02]  /*0a80*/  ULDC.64 UR14, c[0x0][0x118] ;  /* 0x00004600000e7ab9 */ /* 0x000fe40000000a00 */
[----:B------:R-:W-:Y:S01]  /*0a90*/  IMAD.U32 R21, RZ, RZ, UR11 ;  /* 0x0000000bff157e24 */ /* 0x000fe2000f8e00ff */
[----:B------:R-:W-:Y:S01]  /*0aa0*/  LOP3.LUT R20, R18, UR11, RZ, 0xfc, !PT ;  /* 0x0000000b12147c12 */ /* 0x000fe2000f8efcff */
[----:B------:R-:W-:Y:S01]  /*0ab0*/  USHF.L.U32 UR10, UR4, 0x8, URZ ;  /* 0x00000008040a7899 */ /* 0x000fe2000800063f */
[----:B------:R-:W-:Y:S01]  /*0ac0*/  IMAD.U32 R5, RZ, RZ, UR11 ;  /* 0x0000000bff057e24 */ /* 0x000fe2000f8e00ff */
[----:B------:R-:W-:Y:S01]  /*0ad0*/  UMOV UR8, 0x1 ;  /* 0x0000000100087882 */ /* 0x000fe20000000000 */
[--C-:B------:R-:W-:Y:S01]  /*0ae0*/  LOP3.LUT R21, R21, 0x20, R18.reuse, 0xfe, !PT ;  /* 0x0000002015157812 */ /* 0x100fe200078efe12 */
[----:B------:R-:W-:Y:S01]  /*0af0*/  IMAD.HI R6, R20, 0x2aaaaaab, RZ ;  /* 0x2aaaaaab14067827 */ /* 0x000fe200078e02ff */
[----:B------:R-:W-:Y:S01]  /*0b00*/  UMOV UR9, 0xffffffff ;  /* 0xffffffff00097882 */ /* 0x000fe20000000000 */
[----:B------:R-:W-:Y:S01]  /*0b10*/  LOP3.LUT R22, R5, 0x40, R18, 0xfe, !PT ;  /* 0x0000004005167812 */ /* 0x000fe200078efe12 */
[----:B------:R-:W-:Y:S01]  /*0b20*/  UMOV UR7, URZ ;  /* 0x0000003f00077c82 */ /* 0x000fe20008000000 */
[----:B------:R-:W-:Y:S01]  /*0b30*/  IMAD.U32 R23, RZ, RZ, UR11 ;  /* 0x0000000bff177e24 */ /* 0x000fe2000f8e00ff */
[----:B------:R-:W-:Y:S01]  /*0b40*/  LOP3.LUT R5, R18, UR10, RZ, 0xfc, !PT ;  /* 0x0000000a12057c12 */ /* 0x000fe2000f8efcff */
[----:B------:R-:W-:Y:S01]  /*0b50*/  IMAD.HI R24, R21, 0x2aaaaaab, RZ ;  /* 0x2aaaaaab15187827 */ /* 0x000fe200078e02ff */
[----:B------:R-:W-:Y:S01]  /*0b60*/  SHF.R.U32.HI R25, RZ, 0x1f, R6 ;  /* 0x0000001fff197819 */ /* 0x000fe20000011606 */
[----:B------:R-:W-:Y:S01]  /*0b70*/  UMOV UR4, URZ ;  /* 0x0000003f00047c82 */ /* 0x000fe20008000000 */
[----:B------:R-:W-:Y:S01]  /*0b80*/  LOP3.LUT R23, R23, 0x60, R18, 0xfe, !PT ;  /* 0x0000006017177812 */ /* 0x000fe200078efe12 */
[----:B------:R-:W-:Y:S01]  /*0b90*/  IMAD.U32 R7, RZ, RZ, UR10 ;  /* 0x0000000aff077e24 */ /* 0x000fe2000f8e00ff */
[----:B------:R-:W-:Y:S01]  /*0ba0*/  LEA.HI R27, R6, R25, RZ, 0x15 ;  /* 0x00000019061b7211 */ /* 0x000fe200078fa8ff */
[----:B------:R-:W-:Y:S01]  /*0bb0*/  IMAD.U32 R11, RZ, RZ, UR10 ;  /* 0x0000000aff0b7e24 */ /* 0x000fe2000f8e00ff */
[----:B------:R-:W-:Y:S01]  /*0bc0*/  SHF.R.U32.HI R25, RZ, 0x1f, R24 ;  /* 0x0000001fff197819 */ /* 0x000fe20000011618 */
[----:B------:R-:W-:Y:S01]  /*0bd0*/  IMAD.HI R4, R5, -0x6e5d4c3b, R4 ;  /* 0x91a2b3c505047827 */ /* 0x000fe200078e0204 */
[--C-:B------:R-:W-:Y:S01]  /*0be0*/  LOP3.LUT R7, R7, 0x20, R18.reuse, 0xfe, !PT ;  /* 0x0000002007077812 */ /* 0x100fe200078efe12 */
[----:B------:R-:W-:Y:S01]  /*0bf0*/  UMOV UR5, URZ ;  /* 0x0000003f00057c82 */ /* 0x000fe20008000000 */
[----:B------:R-:W-:Y:S01]  /*0c00*/  LOP3.LUT R11, R11, 0x60, R18, 0xfe, !PT ;  /* 0x000000600b0b7812 */ /* 0x000fe200078efe12 */
[----:B------:R-:W-:Y:S01]  /*0c10*/  IMAD.MOV.U32 R6, RZ, RZ, RZ ;  /* 0x000000ffff067224 */ /* 0x000fe200078e00ff */
[----:B------:R-:W-:Y:S01]  /*0c20*/  LEA.HI R24, R24, R25, RZ, 0x15 ;  /* 0x0000001918187211 */ /* 0x000fe200078fa8ff */
[----:B------:R-:W-:Y:S01]  /*0c30*/  IMAD.U32 R9, RZ, RZ, UR10 ;  /* 0x0000000aff097e24 */ /* 0x000fe2000f8e00ff */
[----:B------:R-:W-:Y:S01]  /*0c40*/  SHF.R.U32.HI R25, RZ, 0x1f, R4 ;  /* 0x0000001fff197819 */ /* 0x000fe20000011604 */
[----:B------:R-:W-:-:S03]  /*0c50*/  IMAD.HI R28, R23, 0x2aaaaaab, RZ ;  /* 0x2aaaaaab171c7827 */ /* 0x000fc600078e02ff */
[----:B------:R-:W-:Y:S01]  /*0c60*/  LEA.HI.SX32 R25, R4, R25, 0x15 ;  /* 0x0000001904197211 */ /* 0x000fe200078faaff */
[----:B------:R-:W-:Y:S01]  /*0c70*/  IMAD.U32 R13, RZ, RZ, UR10 ;  /* 0x0000000aff0d7e24 */ /* 0x000fe2000f8e00ff */
[----:B------:R-:W-:Y:S01]  /*0c80*/  LOP3.LUT R9, R9, 0x40, R18, 0xfe, !PT ;  /* 0x0000004009097812 */ /* 0x000fe200078efe12 */
[----:B------:R-:W-:Y:S01]  /*0c90*/  IMAD.U32 R15, RZ, RZ, UR10 ;  /* 0x0000000aff0f7e24 */ /* 0x000fe2000f8e00ff */
[----:B------:R-:W-:Y:S01]  /*0ca0*/  SHF.R.U32.HI R31, RZ, 0x1f, R28 ;  /* 0x0000001fff1f7819 */ /* 0x000fe2000001161c */
[----:B------:R-:W-:Y:S01]  /*0cb0*/  IMAD.U32 R17, RZ, RZ, UR10 ;  /* 0x0000000aff117e24 */ /* 0x000fe2000f8e00ff */
[--C-:B------:R-:W-:Y:S01]  /*0cc0*/  LOP3.LUT R13, R13, 0x80, R18.reuse, 0xfe, !PT ;  /* 0x000000800d0d7812 */ /* 0x100fe200078efe12 */
[----:B------:R-:W-:Y:S01]  /*0cd0*/  IMAD.U32 R19, RZ, RZ, UR10 ;  /* 0x0000000aff137e24 */ /* 0x000fe2000f8e00ff */
[----:B------:R-:W-:Y:S01]  /*0ce0*/  LOP3.LUT R15, R15, 0xa0, R18, 0xfe, !PT ;  /* 0x000000a00f0f7812 */ /* 0x000fe200078efe12 */
[----:B------:R-:W-:Y:S01]  /*0cf0*/  IMAD.HI R6, R7, -0x6e5d4c3b, R6 ;  /* 0x91a2b3c507067827 */ /* 0x000fe200078e0206 */
[----:B------:R-:W-:-:S02]  /*0d00*/  LOP3.LUT R17, R17, 0xc0, R18, 0xfe, !PT ;  /* 0x000000c011117812 */ /* 0x000fc400078efe12 */
[----:B------:R-:W-:Y:S01]  /*0d10*/  LOP3.LUT R19, R19, 0xe0, R18, 0xfe, !PT ;  /* 0x000000e013137812 */ /* 0x000fe200078efe12 */
[----:B------:R-:W-:Y:S01]  /*0d20*/  IMAD.HI R26, R22, 0x2aaaaaab, RZ ;  /* 0x2aaaaaab161a7827 */ /* 0x000fe200078e02ff */
[----:B------:R-:W-:-:S03]  /*0d30*/  LEA.HI R28, R28, R31, RZ, 0x15 ;  /* 0x0000001f1c1c7211 */ /* 0x000fc600078fa8ff */
[----:B------:R-:W-:Y:S01]  /*0d40*/  IMAD.HI R10, R11, -0x6e5d4c3b, R10 ;  /* 0x91a2b3c50b0a7827 */ /* 0x000fe200078e020a */
[----:B------:R-:W-:-:S03]  /*0d50*/  SHF.R.U32.HI R29, RZ, 0x1f, R26 ;  /* 0x0000001fff1d7819 */ /* 0x000fc6000001161a */
[----:B------:R-:W-:Y:S01]  /*0d60*/  IMAD.MOV.U32 R18, RZ, RZ, RZ ;  /* 0x000000ffff127224 */ /* 0x000fe200078e00ff */
[----:B------:R-:W-:Y:S01]  /*0d70*/  LEA.HI R29, R26, R29, RZ, 0x15 ;  /* 0x0000001d1a1d7211 */ /* 0x000fe200078fa8ff */
[----:B------:R-:W-:Y:S01]  /*0d80*/  IMAD R4, R24, -0x3000, R21 ;  /* 0xffffd00018047824 */ /* 0x000fe200078e0215 */
[----:B------:R-:W-:Y:S01]  /*0d90*/  SHF.R.U32.HI R21, RZ, 0x1f, R6 ;  /* 0x0000001fff157819 */ /* 0x000fe20000011606 */
[----:B------:R-:W-:Y:S01]  /*0da0*/  IMAD R36, R27, -0x3000, R20 ;  /* 0xffffd0001b247824 */ /* 0x000fe200078e0214 */
[----:B------:R-:W-:Y:S01]  /*0db0*/  SHF.R.U32.HI R27, RZ, 0x1f, R10 ;  /* 0x0000001fff1b7819 */ /* 0x000fe2000001160a */
[----:B------:R-:W-:Y:S01]  /*0dc0*/  IMAD R25, R25, -0xe10, R5 ;  /* 0xfffff1f019197824 */ /* 0x000fe200078e0205 */
[----:B------:R-:W-:Y:S01]  /*0dd0*/  LEA.HI.SX32 R21, R6, R21, 0x15 ;  /* 0x0000001506157211 */ /* 0x000fe200078faaff */
[----:B------:R-:W-:Y:S01]  /*0de0*/  IMAD.HI R8, R9, -0x6e5d4c3b, R8 ;  /* 0x91a2b3c509087827 */ /* 0x000fe200078e0208 */
[----:B------:R-:W-:-:S03]  /*0df0*/  LEA.HI.SX32 R27, R10, R27, 0x15 ;  /* 0x0000001b0a1b7211 */ /* 0x000fc600078faaff */
[----:B------:R-:W-:-:S04]  /*0e00*/  IMAD.HI R18, R19, -0x6e5d4c3b, R18 ;  /* 0x91a2b3c513127827 */ /* 0x000fc800078e0212 */
[----:B------:R-:W-:Y:S01]  /*0e10*/  IMAD.HI R12, R13, -0x6e5d4c3b, R12 ;  /* 0x91a2b3c50d0c7827 */ /* 0x000fe200078e020c */
[----:B------:R-:W-:-:S03]  /*0e20*/  SHF.R.U32.HI R33, RZ, 0x1f, R18 ;  /* 0x0000001fff217819 */ /* 0x000fc60000011612 */
[----:B------:R-:W-:Y:S01]  /*0e30*/  IMAD.HI R14, R15, -0x6e5d4c3b, R14 ;  /* 0x91a2b3c50f0e7827 */ /* 0x000fe200078e020e */
[----:B------:R-:W-:Y:S02]  /*0e40*/  SHF.R.U32.HI R5, RZ, 0x1f, R12 ;  /* 0x0000001fff057819 */ /* 0x000fe4000001160c */
[----:B------:R-:W-:Y:S01]  /*0e50*/  LEA.HI.SX32 R33, R18, R33, 0x15 ;  /* 0x0000002112217211 */ /* 0x000fe200078faaff */
[----:B------:R-:W-:Y:S01]  /*0e60*/  IMAD R6, R25, 0xc00, RZ ;  /* 0x00000c0019067824 */ /* 0x000fe200078e02ff */
[----:B------:R-:W-:Y:S01]  /*0e70*/  LEA.HI.SX32 R5, R12, R5, 0x15 ;  /* 0x000000050c057211 */ /* 0x000fe200078faaff */
[----:B------:R-:W-:Y:S01]  /*0e80*/  IMAD R38, R28, -0x3000, R23 ;  /* 0xffffd0001c267824 */ /* 0x000fe200078e0217 */
[----:B------:R-:W-:Y:S01]  /*0e90*/  SHF.R.U32.HI R23, RZ, 0x1f, R8 ;  /* 0x0000001fff177819 */ /* 0x000fe20000011608 */
[----:B------:R-:W-:Y:S01]  /*0ea0*/  IMAD R37, R29, -0x3000, R22 ;  /* 0xffffd0001d257824 */ /* 0x000fe200078e0216 */
[----:B------:R-:W-:Y:S01]  /*0eb0*/  SHF.R.U32.HI R29, RZ, 0x1f, R14 ;  /* 0x0000001fff1d7819 */ /* 0x000fe2000001160e */
[----:B------:R-:W-:Y:S01]  /*0ec0*/  IMAD R21, R21, -0xe10, R7 ;  /* 0xfffff1f015157824 */ /* 0x000fe200078e0207 */
[----:B------:R-:W-:Y:S01]  /*0ed0*/  LOP3.LUT R7, R6, 0x70, R39, 0xf8, !PT ;  /* 0x0000007006077812 */ /* 0x000fe200078ef827 */
[----:B------:R-:W-:Y:S01]  /*0ee0*/  IMAD.HI R16, R17, -0x6e5d4c3b, R16 ;  /* 0x91a2b3c511107827 */ /* 0x000fe200078e0210 */
[----:B------:R-:W-:-:S02]  /*0ef0*/  LEA.HI.SX32 R23, R8, R23, 0x15 ;  /* 0x0000001708177211 */ /* 0x000fc400078faaff */
[----:B------:R-:W-:Y:S01]  /*0f00*/  LEA.HI.SX32 R29, R14, R29, 0x15 ;  /* 0x0000001d0e1d7211 */ /* 0x000fe200078faaff */
[----:B------:R-:W-:Y:S01]  /*0f10*/  IMAD R27, R27, -0xe10, R11 ;  /* 0xfffff1f01b1b7824 */ /* 0x000fe200078e020b */
[----:B------:R-:W-:Y:S01]  /*0f20*/  IADD3 R32, P3, R7, c[0x0][0x160], RZ ;  /* 0x0000580007207a10 */ /* 0x000fe20007f7e0ff */
[----:B------:R-:W-:Y:S01]  /*0f30*/  IMAD R23, R23, -0xe10, R9 ;  /* 0xfffff1f017177824 */ /* 0x000fe200078e0209 */
[----:B------:R-:W-:Y:S01]  /*0f40*/  SHF.R.U32.HI R31, RZ, 0x1f, R16 ;  /* 0x0000001fff1f7819 */ /* 0x000fe20000011610 */
[----:B------:R-:W-:Y:S02]  /*0f50*/  IMAD R12, R27, 0xc00, RZ ;  /* 0x00000c001b0c7824 */ /* 0x000fe400078e02ff */
[----:B------:R-:W-:Y:S01]  /*0f60*/  IMAD R18, R33, -0xe10, R19 ;  /* 0xfffff1f021127824 */ /* 0x000fe200078e0213 */
[----:B------:R-:W-:Y:S01]  /*0f70*/  LEA.HI.X.SX32 R33, R7, c[0x0][0x164], 0x1, P3 ;  /* 0x0000590007217a11 */ /* 0x000fe200018f0eff */
[----:B------:R-:W-:Y:S01]  /*0f80*/  IMAD R5, R5, -0xe10, R13 ;  /* 0xfffff1f005057824 */ /* 0x000fe200078e020d */
[----:B------:R-:W-:Y:S01]  /*0f90*/  LEA.HI.SX32 R31, R16, R31, 0x15 ;  /* 0x0000001f101f7211 */ /* 0x000fe200078faaff */
[----:B------:R-:W-:Y:S01]  /*0fa0*/  IMAD R8, R21, 0xc00, RZ ;  /* 0x00000c0015087824 */ /* 0x000fe200078e02ff */
[----:B------:R-:W-:Y:S01]  /*0fb0*/  LOP3.LUT R7, R12, 0x70, R39, 0xf8, !PT ;  /* 0x000000700c077812 */ /* 0x000fe200078ef827 */
[----:B------:R-:W-:Y:S01]  /*0fc0*/  IMAD R29, R29, -0xe10, R15 ;  /* 0xfffff1f01d1d7824 */ /* 0x000fe200078e020f */
[----:B------:R1:W-:Y:S01]  /*0fd0*/  LDGSTS.E.BYPASS.128 [R3], [R32.64] ;  /* 0x0000000020037fae */ /* 0x0003e2000b901c4e */
[----:B------:R-:W-:Y:S01]  /*0fe0*/  IMAD R10, R23, 0xc00, RZ ;  /* 0x00000c00170a7824 */ /* 0x000fe200078e02ff */
[--C-:B------:R-:W-:Y:S01]  /*0ff0*/  LOP3.LUT R9, R8, 0x70, R39.reuse, 0xf8, !PT ;  /* 0x0000007008097812 */ /* 0x100fe200078ef827 */
[----:B------:R-:W-:Y:S01]  /*1000*/  IMAD R14, R5, 0xc00, RZ ;  /* 0x00000c00050e7824 */ /* 0x000fe200078e02ff */
[----:B------:R-:W-:Y:S01]  /*1010*/  IADD3 R24, P5, R7, c[0x0][0x160], RZ ;  /* 0x0000580007187a10 */ /* 0x000fe20007fbe0ff */
[----:B------:R-:W-:Y:S01]  /*1020*/  IMAD R16, R29, 0xc00, RZ ;  /* 0x00000c001d107824 */ /* 0x000fe200078e02ff */
[----:B------:R-:W-:Y:S01]  /*1030*/  LOP3.LUT R11, R10, 0x70, R39, 0xf8, !PT ;  /* 0x000000700a0b7812 */ /* 0x000fe200078ef827 */
[----:B------:R-:W-:Y:S01]  /*1040*/  IMAD R31, R31, -0xe10, R17 ;  /* 0xfffff1f01f1f7824 */ /* 0x000fe200078e0211 */
[----:B------:R-:W-:Y:S01]  /*1050*/  IADD3 R20, P2, R9, c[0x0][0x160], RZ ;  /* 0x0000580009147a10 */ /* 0x000fe20007f5e0ff */
[----:B------:R-:W-:Y:S01]  /*1060*/  IMAD R18, R18, 0xc00, RZ ;  /* 0x00000c0012127824 */ /* 0x000fe200078e02ff */
[----:B------:R-:W-:Y:S01]  /*1070*/  LEA.HI.X.SX32 R25, R7, c[0x0][0x164], 0x1, P5 ;  /* 0x0000590007197a11 */ /* 0x000fe200028f0eff */
[----:B------:R-:W-:Y:S01]  /*1080*/  IMAD R40, R31, 0xc00, RZ ;  /* 0x00000c001f287824 */ /* 0x000fe200078e02ff */
[--C-:B------:R-:W-:Y:S01]  /*1090*/  LOP3.LUT R5, R14, 0x70, R39.reuse, 0xf8, !PT ;  /* 0x000000700e057812 */ /* 0x100fe200078ef827 */
[----:B------:R-:W-:Y:S01]  /*10a0*/  IMAD R36, R36, 0xc00, RZ ;  /* 0x00000c0024247824 */ /* 0x000fe200078e02ff */
[----:B------:R-:W-:Y:S01]  /*10b0*/  LOP3.LUT R7, R16, 0x70, R39, 0xf8, !PT ;  /* 0x0000007010077812 */ /* 0x000fe200078ef827 */
[----:B------:R-:W-:Y:S01]  /*10c0*/  IMAD R4, R4, 0xc00, RZ ;  /* 0x00000c0004047824 */ /* 0x000fe200078e02ff */
[----:B------:R-:W-:Y:S01]  /*10d0*/  IADD3 R22, P6, R11, c[0x0][0x160], RZ ;  /* 0x000058000b167a10 */ /* 0x000fe20007fde0ff */
[----:B------:R-:W-:Y:S01]  /*10e0*/  IMAD R38, R38, 0xc00, RZ ;  /* 0x00000c0026267824 */ /* 0x000fe200078e02ff */
[----:B------:R-:W-:-:S02]  /*10f0*/  LEA.HI.X.SX32 R21, R9, c[0x0][0x164], 0x1, P2 ;  /* 0x0000590009157a11 */ /* 0x000fc400010f0eff */
[----:B------:R-:W-:Y:S02]  /*1100*/  IADD3 R26, P1, R5, c[0x0][0x160], RZ ;  /* 0x00005800051a7a10 */ /* 0x000fe40007f3e0ff */
[----:B------:R-:W-:Y:S01]  /*1110*/  IADD3 R28, P0, R7, c[0x0][0x160], RZ ;  /* 0x00005800071c7a10 */ /* 0x000fe20007f1e0ff */
[----:B------:R2:W-:Y:S01]  /*1120*/  LDGSTS.E.BYPASS.128 [R3+0x1000], [R20.64] ;  /* 0x0100000014037fae */ /* 0x0005e2000b901c4e */
[----:B-1----:R-:W-:Y:S01]  /*1130*/  LEA.HI.X.SX32 R33, R6, c[0x0][0x164], 0x1, P3 ;  /* 0x0000590006217a11 */ /* 0x002fe200018f0eff */
[----:B------:R-:W-:Y:S01]  /*1140*/  IMAD R6, R37, 0xc00, RZ ;  /* 0x00000c0025067824 */ /* 0x000fe200078e02ff */
[----:B------:R-:W-:Y:S02]  /*1150*/  LEA.HI.X.SX32 R23, R11, c[0x0][0x164], 0x1, P6 ;  /* 0x000059000b177a11 */ /* 0x000fe400030f0eff */
[--C-:B------:R-:W-:Y:S02]  /*1160*/  LOP3.LUT R9, R40, 0x70, R39.reuse, 0xf8, !PT ;  /* 0x0000007028097812 */ /* 0x100fe400078ef827 */
[----:B------:R-:W-:Y:S01]  /*1170*/  LOP3.LUT R11, R18, 0x70, R39, 0xf8, !PT ;  /* 0x00000070120b7812 */ /* 0x000fe200078ef827 */
[----:B------:R1:W-:Y:S01]  /*1180*/  LDGSTS.E.BYPASS.128 [R3+0x2000], [R22.64] ;  /* 0x0200000016037fae */ /* 0x0003e2000b901c4e */
[----:B------:R-:W-:-:S02]  /*1190*/  LEA.HI.X.SX32 R27, R5, c[0x0][0x164], 0x1, P1 ;  /* 0x00005900051b7a11 */ /* 0x000fc400008f0eff */
[----:B------:R-:W-:Y:S01]  /*11a0*/  LEA.HI.X.SX32 R29, R7, c[0x0][0x164], 0x1, P0 ;  /* 0x00005900071d7a11 */ /* 0x000fe200000f0eff */
[----:B------:R3:W-:Y:S01]  /*11b0*/  LDGSTS.E.BYPASS.128 [R3+0x3000], [R24.64] ;  /* 0x0300000018037fae */ /* 0x0007e2000b901c4e */
[--C-:B------:R-:W-:Y:S02]  /*11c0*/  LOP3.LUT R5, R36, 0x70, R39.reuse, 0xf8, !PT ;  /* 0x0000007024057812 */ /* 0x100fe400078ef827 */
[----:B------:R-:W-:Y:S01]  /*11d0*/  IADD3 R30, P4, R9, c[0x0][0x160], RZ ;  /* 0x00005800091e7a10 */ /* 0x000fe20007f9e0ff */
[----:B------:R4:W-:Y:S01]  /*11e0*/  LDGSTS.E.BYPASS.128 [R3+0x4000], [R26.64] ;  /* 0x040000001a037fae */ /* 0x0009e2000b901c4e */
[----:B--2---:R-:W-:Y:S02]  /*11f0*/  LEA.HI.X.SX32 R21, R8, c[0x0][0x164], 0x1, P2 ;  /* 0x0000590008157a11 */ /* 0x004fe400010f0eff */
[----:B------:R-:W-:Y:S01]  /*1200*/  LOP3.LUT R7, R4, 0x70, R39, 0xf8, !PT ;  /* 0x0000007004077812 */ /* 0x000fe200078ef827 */
[----:B------:R2:W-:Y:S01]  /*1210*/  LDGSTS.E.BYPASS.128 [R3+0x5000], [R28.64] ;  /* 0x050000001c037fae */ /* 0x0005e2000b901c4e */
[----:B------:R-:W-:-:S02]  /*1220*/  IADD3 R34, P3, R11, c[0x0][0x160], RZ ;  /* 0x000058000b227a10 */ /* 0x000fc40007f7e0ff */
[--C-:B------:R-:W-:Y:S02]  /*1230*/  LOP3.LUT R8, R6, 0x70, R39.reuse, 0xf8, !PT ;  /* 0x0000007006087812 */ /* 0x100fe400078ef827 */
[----:B------:R-:W-:Y:S02]  /*1240*/  LOP3.LUT R39, R38, 0x70, R39, 0xf8, !PT ;  /* 0x0000007026277812 */ /* 0x000fe400078ef827 */
[----:B------:R-:W-:Y:S02]  /*1250*/  IADD3 R72, P2, R5, c[0x0][0x168], RZ ;  /* 0x00005a0005487a10 */ /* 0x000fe40007f5e0ff */
[----:B-1----:R-:W-:Y:S02]  /*1260*/  LEA.HI.X.SX32 R23, R10, c[0x0][0x164], 0x1, P6 ;  /* 0x000059000a177a11 */ /* 0x002fe400030f0eff */
[----:B------:R-:W-:Y:S02]  /*1270*/  LEA.HI.X.SX32 R31, R9, c[0x0][0x164], 0x1, P4 ;  /* 0x00005900091f7a11 */ /* 0x000fe400020f0eff */
[----:B------:R-:W-:-:S02]  /*1280*/  IADD3 R74, P6, R7, c[0x0][0x168], RZ ;  /* 0x00005a00074a7a10 */ /* 0x000fc40007fde0ff */
[----:B---3--:R-:W-:Y:S01]  /*1290*/  LEA.HI.X.SX32 R25, R12, c[0x0][0x164], 0x1, P5 ;  /* 0x000059000c197a11 */ /* 0x008fe200028f0eff */
[----:B------:R1:W-:Y:S01]  /*12a0*/  LDGSTS.E.BYPASS.128 [R3+0x6000], [R30.64] ;  /* 0x060000001e037fae */ /* 0x0003e2000b901c4e */
[----:B------:R-:W-:Y:S01]  /*12b0*/  LEA.HI.X.SX32 R35, R11, c[0x0][0x164], 0x1, P3 ;  /* 0x000059000b237a11 */ /* 0x000fe200018f0eff */
[----:B------:R-:W-:Y:S01]  /*12c0*/  CS2R R12, SRZ ;  /* 0x00000000000c7805 */ /* 0x000fe2000001ff00 */
[----:B------:R-:W-:Y:S01]  /*12d0*/  IADD3 R136, P5, R8, c[0x0][0x168], RZ ;  /* 0x00005a0008887a10 */ /* 0x000fe20007fbe0ff */
[----:B------:R-:W-:Y:S01]  /*12e0*/  CS2R R10, SRZ ;  /* 0x00000000000a7805 */ /* 0x000fe2000001ff00 */
[----:B----4-:R-:W-:Y:S01]  /*12f0*/  LEA.HI.X.SX32 R27, R14, c[0x0][0x164], 0x1, P1 ;  /* 0x000059000e1b7a11 */ /* 0x010fe200008f0eff */
[----:B------:R3:W-:Y:S01]  /*1300*/  LDGSTS.E.BYPASS.128 [R3+0x7000], [R34.64] ;  /* 0x0700000022037fae */ /* 0x0007e2000b901c4e */
[----:B------:R-:W-:Y:S01]  /*1310*/  IADD3 R138, P1, R39, c[0x0][0x168], RZ ;  /* 0x00005a00278a7a10 */ /* 0x000fe20007f3e0ff */
[----:B------:R-:W-:Y:S01]  /*1320*/  CS2R R14, SRZ ;  /* 0x00000000000e7805 */ /* 0x000fe2000001ff00 */
[----:B------:R-:W-:Y:S01]  /*1330*/  LEA.HI.X.SX32 R73, R5, c[0x0][0x16c], 0x1, P2 ;  /* 0x00005b0005497a11 */ /* 0x000fe200010f0eff */
[----:B------:R-:W0:Y:S01]  /*1340*/  LDGDEPBAR ;  /* 0x00000000000079af */ /* 0x000e220000000000 */
[----:B------:R-:W-:-:S02]  /*1350*/  LEA.HI.X.SX32 R75, R7, c[0x0][0x16c], 0x1, P6 ;  /* 0x00005b00074b7a11 */ /* 0x000fc400030f0eff */
[----:B------:R-:W-:Y:S01]  /*1360*/  LEA.HI.X.SX32 R137, R8, c[0x0][0x16c], 0x1, P5 ;  /* 0x00005b0008897a11 */ /* 0x000fe200028f0eff */
[----:B------:R4:W-:Y:S01]  /*1370*/  LDGSTS.E.BYPASS.128 [R3+0x10000], [R72.64] ;  /* 0x1000000048037fae */ /* 0x0009e2000b901c4e */
[----:B------:R-:W-:Y:S01]  /*1380*/  LEA.HI.X.SX32 R139, R39, c[0x0][0x16c], 0x1, P1 ;  /* 0x00005b00278b7a11 */ /* 0x000fe200008f0eff */
[----:B------:R-:W-:Y:S01]  /*1390*/  CS2R R8, SRZ ;  /* 0x0000000000087805 */ /* 0x000fe2000001ff00 */
[----:B--2---:R-:W-:Y:S01]  /*13a0*/  LEA.HI.X.SX32 R29, R16, c[0x0][0x164], 0x1, P0 ;  /* 0x00005900101d7a11 */ /* 0x004fe200000f0eff */
[----:B------:R2:W-:Y:S01]  /*13b0*/  LDGSTS.E.BYPASS.128 [R3+0x11000], [R74.64] ;  /* 0x110000004a037fae */ /* 0x0005e2000b901c4e */
[----:B-1----:R-:W-:Y:S01]  /*13c0*/  LEA.HI.X.SX32 R31, R40, c[0x0][0x164], 0x1, P4 ;  /* 0x00005900281f7a11 */ /* 0x002fe200020f0eff */
[----:B------:R-:W-:Y:S01]  /*13d0*/  CS2R R16, SRZ ;  /* 0x0000000000107805 */ /* 0x000fe2000001ff00 */
[----:B---3--:R-:W-:Y:S01]  /*13e0*/  LEA.HI.X.SX32 R35, R18, c[0x0][0x164], 0x1, P3 ;  /* 0x0000590012237a11 */ /* 0x008fe200018f0eff */
[----:B------:R1:W-:Y:S01]  /*13f0*/  LDGSTS.E.BYPASS.128 [R3+0x12000], [R136.64] ;  /* 0x1200000088037fae */ /* 0x0003e2000b901c4e */
[----:B------:R-:W-:Y:S01]  /*1400*/  IADD3 R237, P3, R72, 0x100, RZ ;  /* 0x0000010048ed7810 */ /* 0x000fe20007f7e0ff */
[----:B------:R-:W-:Y:S01]  /*1410*/  CS2R R40, SRZ ;  /* 0x0000000000287805 */ /* 0x000fe2000001ff00 */
[----:B------:R-:W-:Y:S01]  /*1420*/  IADD3 R243, P0, R138, 0x100, RZ ;  /* 0x000001008af37810 */ /* 0x000fe20007f1e0ff */
[----:B------:R3:W-:Y:S01]  /*1430*/  LDGSTS.E.BYPASS.128 [R3+0x13000], [R138.64] ;  /* 0x130000008a037fae */ /* 0x0007e2000b901c4e */
[----:B----4-:R-:W-:Y:S01]  /*1440*/  LEA.HI.X.SX32 R73, R36, c[0x0][0x16c], 0x1, P2 ;  /* 0x00005b0024497a11 */ /* 0x010fe200010f0eff */
[----:B------:R-:W-:Y:S01]  /*1450*/  CS2R R18, SRZ ;  /* 0x0000000000127805 */ /* 0x000fe2000001ff00 */
[----:B------:R-:W-:Y:S01]  /*1460*/  IADD3 R239, P2, R74, 0x100, RZ ;  /* 0x000001004aef7810 */ /* 0x000fe20007f5e0ff */
[----:B------:R-:W0:Y:S01]  /*1470*/  LDGDEPBAR ;  /* 0x00000000000079af */ /* 0x000e220000000000 */
[----:B--2---:R-:W-:Y:S01]  /*1480*/  LEA.HI.X.SX32 R75, R4, c[0x0][0x16c], 0x1, P6 ;  /* 0x00005b00044b7a11 */ /* 0x004fe200030f0eff */
[----:B------:R-:W-:Y:S01]  /*1490*/  IMAD.X R236, RZ, RZ, R73, P3 ;  /* 0x000000ffffec7224 */ /* 0x000fe200018e0649 */
[----:B------:R-:W-:Y:S01]  /*14a0*/  IADD3 R235, P6, R34, 0x100, RZ ;  /* 0x0000010022eb7810 */ /* 0x000fe20007fde0ff */
[----:B------:R-:W-:Y:S01]  /*14b0*/  BAR.SYNC.DEFER_BLOCKING 0x0 ;  /* 0x0000000000007b1d */ /* 0x000fe20000010000 */
[----:B-1----:R-:W-:Y:S01]  /*14c0*/  LEA.HI.X.SX32 R137, R6, c[0x0][0x16c], 0x1, P5 ;  /* 0x00005b0006897a11 */ /* 0x002fe200028f0eff */
[----:B------:R-:W-:Y:S01]  /*14d0*/  IMAD.X R238, RZ, RZ, R75, P2 ;  /* 0x000000ffffee7224 */ /* 0x000fe200010e064b */
[----:B------:R-:W-:Y:S01]  /*14e0*/  IADD3 R221, P5, R32, 0x100, RZ ;  /* 0x0000010020dd7810 */ /* 0x000fe20007fbe0ff */
[----:B------:R-:W-:Y:S01]  /*14f0*/  IMAD.X R234, RZ, RZ, R35, P6 ;  /* 0x000000ffffea7224 */ /* 0x000fe200030e0623 */
[----:B---3--:R-:W-:Y:S01]  /*1500*/  LEA.HI.X.SX32 R139, R38, c[0x0][0x16c], 0x1, P1 ;  /* 0x00005b00268b7a11 */ /* 0x008fe200008f0eff */
[----:B------:R-:W-:Y:S01]  /*1510*/  CS2R R36, SRZ ;  /* 0x0000000000247805 */ /* 0x000fe2000001ff00 */
[----:B------:R-:W-:Y:S01]  /*1520*/  IADD3 R241, P1, R136, 0x100, RZ ;  /* 0x0000010088f17810 */ /* 0x000fe20007f3e0ff */
[----:B------:R-:W-:Y:S01]  /*1530*/  CS2R R38, SRZ ;  /* 0x0000000000267805 */ /* 0x000fe2000001ff00 */
[----:B------:R-:W-:Y:S01]  /*1540*/  IADD3 R233, P4, R30, 0x100, RZ ;  /* 0x000001001ee97810 */ /* 0x000fe20007f9e0ff */
[----:B------:R-:W-:Y:S01]  /*1550*/  IMAD.X R242, RZ, RZ, R139, P0 ;  /* 0x000000fffff27224 */ /* 0x000fe200000e068b */
[----:B------:R-:W-:Y:S01]  /*1560*/  IADD3 R231, P3, R28, 0x100, RZ ;  /* 0x000001001ce77810 */ /* 0x000fe20007f7e0ff */
[----:B------:R-:W-:Y:S01]  /*1570*/  IMAD.X R240, RZ, RZ, R137, P1 ;  /* 0x000000fffff07224 */ /* 0x000fe200008e0689 */
[----:B------:R-:W-:Y:S01]  /*1580*/  IADD3 R229, P2, R26, 0x100, RZ ;  /* 0x000001001ae57810 */ /* 0x000fe20007f5e0ff */
[----:B------:R-:W-:Y:S01]  /*1590*/  CS2R R4, SRZ ;  /* 0x0000000000047805 */ /* 0x000fe2000001ff00 */
[----:B------:R-:W-:Y:S01]  /*15a0*/  IADD3 R227, P1, R24, 0x100, RZ ;  /* 0x0000010018e37810 */ /* 0x000fe20007f3e0ff */
[----:B------:R-:W-:Y:S01]  /*15b0*/  CS2R R6, SRZ ;  /* 0x0000000000067805 */ /* 0x000fe2000001ff00 */
[----:B------:R-:W-:Y:S01]  /*15c0*/  IADD3 R225, P0, R22, 0x100, RZ ;  /* 0x0000010016e17810 */ /* 0x000fe20007f1e0ff */
[----:B------:R-:W-:Y:S01]  /*15d0*/  IMAD.X R220, RZ, RZ, R33, P5 ;  /* 0x000000ffffdc7224 */ /* 0x000fe200028e0621 */
[----:B------:R-:W-:Y:S01]  /*15e0*/  IADD3 R223, P6, R20, 0x100, RZ ;  /* 0x0000010014df7810 */ /* 0x000fe20007fde0ff */
[----:B------:R-:W-:-:S02]  /*15f0*/  IMAD.X R232, RZ, RZ, R31, P4 ;  /* 0x000000ffffe87224 */ /* 0x000fc400020e061f */
[----:B------:R-:W-:Y:S01]  /*1600*/  IMAD.X R230, RZ, RZ, R29, P3 ;  /* 0x000000ffffe67224 */ /* 0x000fe200018e061d */
[----:B------:R-:W-:Y:S01]  /*1610*/  @!PT LDS RZ, [RZ] ;  /* 0x00000000fffff984 */ /* 0x000fe20000000800 */
[----:B------:R-:W-:Y:S01]  /*1620*/  @!PT LDS RZ, [RZ] ;  /* 0x00000000fffff984 */ /* 0x000fe20000000800 */
[----:B------:R-:W-:Y:S01]  /*1630*/  @!PT LDS RZ, [RZ] ;  /* 0x00000000fffff984 */ /* 0x000fe20000000800 */
[----:B------:R1:W-:Y:S01]  /*1640*/  LDGSTS.E.BYPASS.128 [R3+0x8000], [R32.64+0x80] ;  /* 0x0800008020037fae */ /* 0x0003e2000b901c4e */
[----:B------:R-:W-:Y:S02]  /*1650*/  IMAD.X R228, RZ, RZ, R27, P2 ;  /* 0x000000ffffe47224 */ /* 0x000fe400010e061b */
[----:B------:R-:W-:Y:S01]  /*1660*/  IMAD.X R226, RZ, RZ, R25, P1 ;  /* 0x000000ffffe27224 */ /* 0x000fe200008e0619 */
[----:B------:R1:W-:Y:S01]  /*1670*/  LDGSTS.E.BYPASS.128 [R3+0x9000], [R20.64+0x80] ;  /* 0x0900008014037fae */ /* 0x0003e2000b901c4e */
[----:B------:R-:W-:Y:S02]  /*1680*/  IMAD.X R224, RZ, RZ, R23, P0 ;  /* 0x000000ffffe07224 */ /* 0x000fe400000e0617 */
[----:B------:R-:W-:Y:S01]  /*1690*/  IMAD.X R222, RZ, RZ, R21, P6 ;  /* 0x000000ffffde7224 */ /* 0x000fe200030e0615 */
[----:B------:R1:W-:Y:S04]  /*16a0*/  LDGSTS.E.BYPASS.128 [R3+0xa000], [R22.64+0x80] ;  /* 0x0a00008016037fae */ /* 0x0003e8000b901c4e */
[----:B------:R1:W-:Y:S04]  /*16b0*/  LDGSTS.E.BYPASS.128 [R3+0xb000], [R24.64+0x80] ;  /* 0x0b00008018037fae */ /* 0x0003e8000b901c4e */
[----:B------:R1:W-:Y:S04]  /*16c0*/  LDGSTS.E.BYPASS.128 [R3+0xc000], [R26.64+0x80] ;  /* 0x0c0000801a037fae */ /* 0x0003e8000b901c4e */
[----:B------:R1:W-:Y:S04]  /*16d0*/  LDGSTS.E.BYPASS.128 [R3+0xd000], [R28.64+0x80] ;  /* 0x0d0000801c037fae */ /* 0x0003e8000b901c4e */
[----:B------:R1:W-:Y:S04]  /*16e0*/  LDGSTS.E.BYPASS.128 [R3+0xe000], [R30.64+0x80] ;  /* 0x0e0000801e037fae */ /* 0x0003e8000b901c4e */
[----:B------:R1:W-:Y:S04]  /*16f0*/  LDGSTS.E.BYPASS.128 [R3+0xf000], [R34.64+0x80] ;  /* 0x0f00008022037fae */ /* 0x0003e8000b901c4e */
[----:B------:R-:W0:Y:S04]  /*1700*/  LDGDEPBAR ;  /* 0x00000000000079af */ /* 0x000e280000000000 */
[----:B------:R1:W-:Y:S04]  /*1710*/  LDGSTS.E.BYPASS.128 [R3+0x14000], [R72.64+0x80] ;  /* 0x1400008048037fae */ /* 0x0003e8000b901c4e */
[----:B------:R1:W-:Y:S04]  /*1720*/  LDGSTS.E.BYPASS.128 [R3+0x15000], [R74.64+0x80] ;  /* 0x150000804a037fae */ /* 0x0003e8000b901c4e */
[----:B------:R1:W-:Y:S04]  /*1730*/  LDGSTS.E.BYPASS.128 [R3+0x16000], [R136.64+0x80] ;  /* 0x1600008088037fae */ /* 0x0003e8000b901c4e */
[----:B------:R1:W-:Y:S04]  /*1740*/  LDGSTS.E.BYPASS.128 [R3+0x17000], [R138.64+0x80] ;  /* 0x170000808a037fae */ /* 0x0003e8000b901c4e */
[----:B------:R-:W0:Y:S02]  /*1750*/  LDGDEPBAR ;  /* 0x00000000000079af */ /* 0x000e240000000000 */
.L_x_0:
[----:B------:R-:W-:-:S04]  /*1760*/  DEPBAR.LE SB0, 0x2 ;  /* 0x000080800000791a */ /* 0x000fc80000000000 */
[----:B------:R-:W-:Y:S01]  /*1770*/  UIADD3 UR9, UR9, 0x1, URZ ;  /* 0x0000000109097890 */ /* 0x000fe2000fffe03f */
[----:B-1----:R-:W-:Y:S01]  /*1780*/  LOP3.LUT R21, R214, R213, RZ, 0xfc, !PT ;  /* 0x000000d5d6157212 */ /* 0x002fe200078efcff */
[----:B------:R-:W-:Y:S01]  /*1790*/  IMAD.IADD R137, R2, 0x1, R218 ;  /* 0x0000000102897824 */ /* 0x000fe200078e02da */
[----:B------:R-:W-:Y:S01]  /*17a0*/  LOP3.LUT R24, R214, R215, RZ, 0xfc, !PT ;  /* 0x000000d7d6187212 */ /* 0x000fe200078efcff */
[----:B------:R-:W-:Y:S02]  /*17b0*/  UISETP.GE.AND UP0, UPT, UR9, 0x2, UPT ;  /* 0x000000020900788c */ /* 0x000fe4000bf06270 */
[----:B------:R-:W-:Y:S02]  /*17c0*/  UIADD3 UR8, UR8, 0x1, URZ ;  /* 0x0000000108087890 */ /* 0x000fe4000fffe03f */
[----:B------:R-:W-:Y:S02]  /*17d0*/  USEL UR9, UR9, URZ, !UP0 ;  /* 0x0000003f09097287 */ /* 0x000fe4000c000000 */
[----:B------:R-:W-:-:S02]  /*17e0*/  UISETP.GE.U32.AND UP0, UPT, UR4, 0x16, UPT ;  /* 0x000000160400788c */ /* 0x000fc4000bf06070 */
[----:B------:R-:W-:Y:S01]  /*17f0*/  ULEA UR12, UR9, 0x10000, 0xe ;  /* 0x00010000090c7891 */ /* 0x000fe2000f8e703f */
[----:B------:R-:W-:Y:S01]  /*1800*/  BAR.SYNC.DEFER_BLOCKING 0x0 ;  /* 0x0000000000007b1d */ /* 0x000fe20000010000 */
[----:B------:R-:W-:Y:S01]  /*1810*/  IMAD.U32 R212, RZ, RZ, UR9 ;  /* 0x00000009ffd47e24 */ /* 0x000fe2000f8e00ff */
[----:B------:R-:W-:Y:S02]  /*1820*/  UISETP.GE.AND UP1, UPT, UR8, 0x2, UPT ;  /* 0x000000020800788c */ /* 0x000fe4000bf26270 */
[----:B------:R-:W-:Y:S01]  /*1830*/  UISETP.GE.U32.AND.EX UP0, UPT, UR5, URZ, UPT, UP0 ;  /* 0x0000003f0500728c */ /* 0x000fe2000bf06100 */
[C---:B------:R-:W-:Y:S01]  /*1840*/  IMAD R20, R212.reuse, 0x8000, R252 ;  /* 0x00008000d4147824 */ /* 0x040fe200078e02fc */
[----:B------:R-:W-:Y:S01]  /*1850*/  IADD3 R0, R213, UR12, R214 ;  /* 0x0000000cd5007c10 */ /* 0x000fe2000fffe0d6 */
[C---:B------:R-:W-:Y:S01]  /*1860*/  IMAD R32, R212.reuse, 0x8000, R248 ;  /* 0x00008000d4207824 */ /* 0x040fe200078e02f8 */
[----:B------:R-:W-:Y:S01]  /*1870*/  USEL UR8, UR8, URZ, !UP1 ;  /* 0x0000003f08087287 */ /* 0x000fe2000c800000 */
[----:B------:R-:W-:Y:S01]  /*1880*/  IMAD R200, R212, 0x8000, R250 ;  /* 0x00008000d4c87824 */ /* 0x000fe200078e02fa */
[----:B------:R-:W-:Y:S01]  /*1890*/  PLOP3.LUT P0, PT, PT, PT, UP0, 0x80, 0x0 ;  /* 0x000000000000781c */ /* 0x000fe20003f0f008 */
[----:B------:R-:W-:-:S04]  /*18a0*/  UIADD3 UR4, UP1, UR4, 0x1, URZ ;  /* 0x0000000104047890 */ /* 0x000fc8000ff3e03f */
[----:B------:R-:W-:Y:S01]  /*18b0*/  UIADD3.X UR5, URZ, UR5, URZ, UP1, !UPT ;  /* 0x000000053f057290 */ /* 0x000fe20008ffe43f */
[----:B------:R-:W-:Y:S04]  /*18c0*/  LDSM.16.M88.4 R72, [R21+UR12] ;  /* 0x0000000c1548783b */ /* 0x000fe80008000200 */
[----:B------:R-:W1:Y:S04]  /*18d0*/  LDSM.16.M88.4 R20, [R20] ;  /* 0x000000001414783b */ /* 0x000e680000000200 */
[----:B------:R-:W2:Y:S04]  /*18e0*/  LDSM.16.M88.4 R144, [R0+0x800] ;  /* 0x000800000090783b */ /* 0x000ea80000000200 */
[----:B------:R-:W3:Y:S04]  /*18f0*/  LDSM.16.M88.4 R148, [R0+0x1000] ;  /* 0x001000000094783b */ /* 0x000ee80000000200 */
[----:B------:R-:W4:Y:S04]  /*1900*/  LDSM.16.M88.4 R152, [R0+0x1800] ;  /* 0x001800000098783b */ /* 0x000f280000000200 */
[----:B------:R1:W3:Y:S04]  /*1910*/  LDSM.16.M88.4 R156, [R24+UR12] ;  /* 0x0000000c189c783b */ /* 0x0002e80008000200 */
[----:B------:R-:W4:Y:S04]  /*1920*/  LDSM.16.M88.4 R164, [R0+0x2800] ;  /* 0x0028000000a4783b */ /* 0x000f280000000200 */
[----:B------:R-:W4:Y:S01]  /*1930*/  LDSM.16.M88.4 R168, [R0+0x3000] ;  /* 0x0030000000a8783b */ /* 0x000f220000000200 */
[----:B-1----:R-:W-:-:S03]  /*1940*/  IMAD R24, R212, 0x8000, R251 ;  /* 0x00008000d4187824 */ /* 0x002fc600078e02fb */
[----:B------:R1:W4:Y:S04]  /*1950*/  LDSM.16.M88.4 R172, [R0+0x3800] ;  /* 0x0038000000ac783b */ /* 0x0003280000000200 */
[----:B------:R-:W4:Y:S01]  /*1960*/  LDSM.16.M88.4 R32, [R32] ;  /* 0x000000002020783b */ /* 0x000f220000000200 */
[----:B-1----:R-:W-:-:S03]  /*1970*/  IMAD R0, R212, 0x8000, R137 ;  /* 0x00008000d4007824 */ /* 0x002fc600078e0289 */
[----:B------:R-:W-:Y:S01]  /*1980*/  LDSM.16.M88.4 R24, [R24] ;  /* 0x000000001818783b */ /* 0x000fe20000000200 */
[C---:B------:R-:W-:Y:S03]  /*1990*/  IMMA.16832.S8.S8.SAT R116, R20.reuse.ROW, R72.COL, R116 ;  /* 0x0000004814747237 */ /* 0x040fe60000445c74 */
[----:B------:R-:W-:Y:S04]  /*19a0*/  LDSM.16.M88.4 R136, [R0+0x4000] ;  /* 0x004000000088783b */ /* 0x000fe80000000200 */
[----:B------:R-:W-:Y:S01]  /*19b0*/  LDSM.16.M88.4 R208, [R0+0x6000] ;  /* 0x0060000000d0783b */ /* 0x000fe20000000200 */
[C---:B--2---:R-:W-:Y:S03]  /*19c0*/  IMMA.16832.S8.S8.SAT R120, R20.reuse.ROW, R144.COL, R120 ;  /* 0x0000009014787237 */ /* 0x044fe60000445c78 */
[----:B------:R-:W-:Y:S05]  /*19d0*/  LDSM.16.M88.4 R200, [R200] ;  /* 0x00000000c8c8783b */ /* 0x000fea0000000200 */
[C---:B---3--:R-:W-:Y:S08]  /*19e0*/  IMMA.16832.S8.S8.SAT R124, R20.reuse.ROW, R148.COL, R124 ;  /* 0x00000094147c7237 */ /* 0x048ff00000445c7c */
[C---:B----4-:R-:W-:Y:S08]  /*19f0*/  IMMA.16832.S8.S8.SAT R128, R20.reuse.ROW, R152.COL, R128 ;  /* 0x0000009814807237 */ /* 0x050ff00000445c80 */
[C---:B------:R-:W-:Y:S08]  /*1a00*/  IMMA.16832.S8.S8.SAT R132, R20.reuse.ROW, R156.COL, R132 ;  /* 0x0000009c14847237 */ /* 0x040ff00000445c84 */
[C---:B------:R-:W-:Y:S08]  /*1a10*/  IMMA.16832.S8.S8.SAT R112, R20.reuse.ROW, R164.COL, R112 ;  /* 0x000000a414707237 */ /* 0x040ff00000445c70 */
[C---:B------:R-:W-:Y:S08]  /*1a20*/  IMMA.16832.S8.S8.SAT R108, R20.reuse.ROW, R168.COL, R108 ;  /* 0x000000a8146c7237 */ /* 0x040ff00000445c6c */
[----:B------:R-:W-:Y:S07]  /*1a30*/  IMMA.16832.S8.S8.SAT R104, R20.ROW, R172.COL, R104 ;  /* 0x000000ac14687237 */ /* 0x000fee0000445c68 */
[----:B------:R-:W-:Y:S01]  /*1a40*/  IMAD.IADD R21, R219, 0x1, R2 ;  /* 0x00000001db157824 */ /* 0x000fe200078e0202 */
[----:B------:R-:W-:Y:S01]  /*1a50*/  IMMA.16832.S8.S8.SAT R100, R32.ROW, R72.COL, R100 ;  /* 0x0000004820647237 */ /* 0x000fe20000445c64 */
[----:B------:R-:W-:-:S02]  /*1a60*/  IMAD R20, R212, 0x8000, R247 ;  /* 0x00008000d4147824 */ /* 0x000fc400078e02f7 */
[----:B------:R-:W-:-:S04]  /*1a70*/  IMAD R188, R212, 0x8000, R21 ;  /* 0x00008000d4bc7824 */ /* 0x000fc800078e0215 */
[----:B------:R-:W-:Y:S01]  /*1a80*/  LDSM.16.M88.4 R20, [R20] ;  /* 0x000000001414783b */ /* 0x000fe20000000200 */
[C---:B------:R-:W-:Y:S03]  /*1a90*/  IMMA.16832.S8.S8.SAT R96, R32.reuse.ROW, R144.COL, R96 ;  /* 0x0000009020607237 */ /* 0x040fe60000445c60 */
[----:B------:R-:W1:Y:S04]  /*1aa0*/  LDSM.16.M88.4 R184, [R188+0x4000] ;  /* 0x00400000bcb8783b */ /* 0x000e680000000200 */
[----:B------:R-:W2:Y:S01]  /*1ab0*/  LDSM.16.M88.4 R28, [R188+0x6000] ;  /* 0x00600000bc1c783b */ /* 0x000ea20000000200 */
[C---:B------:R-:W-:Y:S08]  /*1ac0*/  IMMA.16832.S8.S8.SAT R92, R32.reuse.ROW, R148.COL, R92 ;  /* 0x00000094205c7237 */ /* 0x040ff00000445c5c */
[C---:B------:R-:W-:Y:S08]  /*1ad0*/  IMMA.16832.S8.S8.SAT R88, R32.reuse.ROW, R152.COL, R88 ;  /* 0x0000009820587237 */ /* 0x040ff00000445c58 */
[C---:B------:R-:W-:Y:S08]  /*1ae0*/  IMMA.16832.S8.S8.SAT R84, R32.reuse.ROW, R156.COL, R84 ;  /* 0x0000009c20547237 */ /* 0x040ff00000445c54 */
[C---:B------:R-:W-:Y:S08]  /*1af0*/  IMMA.16832.S8.S8.SAT R80, R32.reuse.ROW, R164.COL, R80 ;  /* 0x000000a420507237 */ /* 0x040ff00000445c50 */
[----:B------:R-:W-:Y:S08]  /*1b00*/  IMMA.16832.S8.S8.SAT R76, R32.ROW, R168.COL, R76 ;  /* 0x000000a8204c7237 */ /* 0x000ff00000445c4c */
[C---:B-1----:R-:W-:Y:S08]  /*1b10*/  IMMA.16832.S8.S8.SAT R36, R184.reuse.ROW, R72.COL, R36 ;  /* 0x00000048b8247237 */ /* 0x042ff00000445c24 */
[C---:B------:R-:W-:Y:S08]  /*1b20*/  IMMA.16832.S8.S8.SAT R40, R184.reuse.ROW, R144.COL, R40 ;  /* 0x00000090b8287237 */ /* 0x040ff00000445c28 */
[C---:B------:R-:W-:Y:S08]  /*1b30*/  IMMA.16832.S8.S8.SAT R44, R184.reuse.ROW, R148.COL, R44 ;  /* 0x00000094b82c7237 */ /* 0x040ff00000445c2c */
[C---:B------:R-:W-:Y:S08]  /*1b40*/  IMMA.16832.S8.S8.SAT R48, R184.reuse.ROW, R152.COL, R48 ;  /* 0x00000098b8307237 */ /* 0x040ff00000445c30 */
[C---:B------:R-:W-:Y:S08]  /*1b50*/  IMMA.16832.S8.S8.SAT R52, R184.reuse.ROW, R156.COL, R52 ;  /* 0x0000009cb8347237 */ /* 0x040ff00000445c34 */
[C---:B------:R-:W-:Y:S08]  /*1b60*/  IMMA.16832.S8.S8.SAT R56, R184.reuse.ROW, R164.COL, R56 ;  /* 0x000000a4b8387237 */ /* 0x040ff00000445c38 */
[----:B------:R-:W-:Y:S08]  /*1b70*/  IMMA.16832.S8.S8.SAT R60, R184.ROW, R168.COL, R60 ;  /* 0x000000a8b83c7237 */ /* 0x000ff00000445c3c */
[-C--:B------:R-:W-:Y:S08]  /*1b80*/  IMMA.16832.S8.S8.SAT R68, R32.ROW, R172.reuse.COL, R68 ;  /* 0x000000ac20447237 */ /* 0x080ff00000445c44 */
[----:B------:R-:W-:Y:S08]  /*1b90*/  IMMA.16832.S8.S8.SAT R64, R184.ROW, R172.COL, R64 ;  /* 0x000000acb8407237 */ /* 0x000ff00000445c40 */
[----:B--2---:R-:W-:Y:S07]  /*1ba0*/  IMMA.16832.S8.S8.SAT R204, R28.ROW, R72.COL, R4 ;  /* 0x000000481ccc7237 */ /* 0x004fee0000445c04 */
[----:B------:R-:W-:Y:S01]  /*1bb0*/  IADD3 R4, R244, UR12, RZ ;  /* 0x0000000cf4047c10 */ /* 0x000fe2000fffe0ff */
[----:B------:R-:W-:Y:S01]  /*1bc0*/  IMMA.16832.S8.S8.SAT R36, R136.ROW, R74.COL, R36 ;  /* 0x0000004a88247237 */ /* 0x000fe20000445c24 */
[----:B------:R-:W-:Y:S01]  /*1bd0*/  IMAD.IADD R73, R2, 0x1, R217 ;  /* 0x0000000102497824 */ /* 0x000fe200078e02d9 */
[----:B------:R-:W-:-:S02]  /*1be0*/  ULEA UR12, UR8, 0x10000, 0xe ;  /* 0x00010000080c7891 */ /* 0x000fc4000f8e703f */
[--C-:B------:R-:W-:Y:S02]  /*1bf0*/  IMAD.IADD R72, R213, 0x1, R4.reuse ;  /* 0x00000001d5487824 */ /* 0x100fe400078e0204 */
[C---:B------:R-:W-:Y:S02]  /*1c00*/  IMAD R0, R212.reuse, 0x8000, R73 ;  /* 0x00008000d4007824 */ /* 0x040fe400078e0249 */
[C---:B------:R-:W-:Y:S01]  /*1c10*/  IMMA.16832.S8.S8.SAT R40, R136.reuse.ROW, R146.COL, R40 ;  /* 0x0000009288287237 */ /* 0x040fe20000445c28 */
[----:B------:R-:W-:Y:S07]  /*1c20*/  LDSM.16.M88.4 R32, [R72+0x3800] ;  /* 0x003800004820783b */ /* 0x000fee0000000200 */
[C---:B------:R-:W-:Y:S08]  /*1c30*/  IMMA.16832.S8.S8.SAT R44, R136.reuse.ROW, R150.COL, R44 ;  /* 0x00000096882c7237 */ /* 0x040ff00000445c2c */
[C---:B------:R-:W-:Y:S08]  /*1c40*/  IMMA.16832.S8.S8.SAT R48, R136.reuse.ROW, R154.COL, R48 ;  /* 0x0000009a88307237 */ /* 0x040ff00000445c30 */
[C---:B------:R-:W-:Y:S08]  /*1c50*/  IMMA.16832.S8.S8.SAT R52, R136.reuse.ROW, R158.COL, R52 ;  /* 0x0000009e88347237 */ /* 0x040ff00000445c34 */
[C---:B------:R-:W-:Y:S08]  /*1c60*/  IMMA.16832.S8.S8.SAT R56, R136.reuse.ROW, R166.COL, R56 ;  /* 0x000000a688387237 */ /* 0x040ff00000445c38 */
[----:B------:R-:W-:Y:S08]  /*1c70*/  IMMA.16832.S8.S8.SAT R60, R136.ROW, R170.COL, R60 ;  /* 0x000000aa883c7237 */ /* 0x000ff00000445c3c */
[C---:B------:R-:W-:Y:S08]  /*1c80*/  IMMA.16832.S8.S8.SAT R100, R20.reuse.ROW, R74.COL, R100 ;  /* 0x0000004a14647237 */ /* 0x040ff00000445c64 */
[C---:B------:R-:W-:Y:S08]  /*1c90*/  IMMA.16832.S8.S8.SAT R96, R20.reuse.ROW, R146.COL, R96 ;  /* 0x0000009214607237 */ /* 0x040ff00000445c60 */
[C---:B------:R-:W-:Y:S08]  /*1ca0*/  IMMA.16832.S8.S8.SAT R92, R20.reuse.ROW, R150.COL, R92 ;  /* 0x00000096145c7237 */ /* 0x040ff00000445c5c */
[C---:B------:R-:W-:Y:S08]  /*1cb0*/  IMMA.16832.S8.S8.SAT R88, R20.reuse.ROW, R154.COL, R88 ;  /* 0x0000009a14587237 */ /* 0x040ff00000445c58 */
[C---:B------:R-:W-:Y:S08]  /*1cc0*/  IMMA.16832.S8.S8.SAT R84, R20.reuse.ROW, R158.COL, R84 ;  /* 0x0000009e14547237 */ /* 0x040ff00000445c54 */
[C---:B------:R-:W-:Y:S08]  /*1cd0*/  IMMA.16832.S8.S8.SAT R80, R20.reuse.ROW, R166.COL, R80 ;  /* 0x000000a614507237 */ /* 0x040ff00000445c50 */
[C---:B------:R-:W-:Y:S08]  /*1ce0*/  IMMA.16832.S8.S8.SAT R76, R20.reuse.ROW, R170.COL, R76 ;  /* 0x000000aa144c7237 */ /* 0x040ff00000445c4c */
[-C--:B------:R-:W-:Y:S07]  /*1cf0*/  IMMA.16832.S8.S8.SAT R68, R20.ROW, R174.reuse.COL, R68 ;  /* 0x000000ae14447237 */ /* 0x080fee0000445c44 */
[----:B------:R-:W-:Y:S01]  /*1d00*/  IMAD.IADD R20, R215, 0x1, R4 ;  /* 0x00000001d7147824 */ /* 0x000fe200078e0204 */
[----:B------:R-:W-:Y:S01]  /*1d10*/  IMMA.16832.S8.S8.SAT R136, R136.ROW, R174.COL, R64 ;  /* 0x000000ae88887237 */ /* 0x000fe20000445c40 */
[----:B------:R-:W-:Y:S04]  /*1d20*/  LDSM.16.M88.4 R4, [R72] ;  /* 0x000000004804783b */ /* 0x000fe80000000200 */
[----:B------:R-:W-:Y:S02]  /*1d30*/  LDSM.16.M88.4 R20, [R20] ;  /* 0x000000001414783b */ /* 0x000fe40000000200 */
[C---:B------:R-:W-:Y:S01]  /*1d40*/  IMAD R64, R212.reuse, 0x8000, R246 ;  /* 0x00008000d4407824 */ /* 0x040fe200078e02f6 */
[C---:B------:R-:W-:Y:S05]  /*1d50*/  IMMA.16832.S8.S8.SAT R184, R28.reuse.ROW, R156.COL, R160 ;  /* 0x0000009c1cb87237 */ /* 0x040fea0000445ca0 */
[----:B------:R-:W1:Y:S03]  /*1d60*/  LDSM.16.M88.4 R64, [R64] ;  /* 0x000000004040783b */ /* 0x000e660000000200 */
[C---:B------:R-:W-:Y:S01]  /*1d70*/  IMMA.16832.S8.S8.SAT R196, R28.reuse.ROW, R144.COL, R8 ;  /* 0x000000901cc47237 */ /* 0x040fe20000445c08 */
[----:B------:R-:W2:Y:S07]  /*1d80*/  LDSM.16.M88.4 R8, [R72+0x800] ;  /* 0x000800004808783b */ /* 0x000eae0000000200 */
[C---:B------:R-:W-:Y:S01]  /*1d90*/  IMMA.16832.S8.S8.SAT R192, R28.reuse.ROW, R148.COL, R12 ;  /* 0x000000941cc07237 */ /* 0x040fe20000445c0c */
[----:B------:R-:W3:Y:S07]  /*1da0*/  LDSM.16.M88.4 R12, [R72+0x1000] ;  /* 0x00100000480c783b */ /* 0x000eee0000000200 */
[C---:B------:R-:W-:Y:S01]  /*1db0*/  IMMA.16832.S8.S8.SAT R188, R28.reuse.ROW, R152.COL, R16 ;  /* 0x000000981cbc7237 */ /* 0x040fe20000445c10 */
[----:B------:R-:W4:Y:S07]  /*1dc0*/  LDSM.16.M88.4 R16, [R72+0x1800] ;  /* 0x001800004810783b */ /* 0x000f2e0000000200 */
[C---:B------:R-:W-:Y:S08]  /*1dd0*/  IMMA.16832.S8.S8.SAT R180, R28.reuse.ROW, R164.COL, R180 ;  /* 0x000000a41cb47237 */ /* 0x040ff00000445cb4 */
[C---:B------:R-:W-:Y:S08]  /*1de0*/  IMMA.16832.S8.S8.SAT R176, R28.reuse.ROW, R168.COL, R176 ;  /* 0x000000a81cb07237 */ /* 0x040ff00000445cb0 */
[----:B------:R-:W-:Y:S01]  /*1df0*/  IMMA.16832.S8.S8.SAT R160, R28.ROW, R172.COL, R140 ;  /* 0x000000ac1ca07237 */ /* 0x000fe20000445c8c */
[----:B------:R-:W-:Y:S04]  /*1e00*/  LDSM.16.M88.4 R28, [R72+0x3000] ;  /* 0x00300000481c783b */ /* 0x000fe80000000200 */
[----:B------:R-:W-:Y:S03]  /*1e10*/  LDSM.16.M88.4 R140, [R0+0x4000] ;  /* 0x00400000008c783b */ /* 0x000fe60000000200 */
[C---:B------:R-:W-:Y:S08]  /*1e20*/  IMMA.16832.S8.S8.SAT R116, R24.reuse.ROW, R74.COL, R116 ;  /* 0x0000004a18747237 */ /* 0x040ff00000445c74 */
[C---:B------:R-:W-:Y:S08]  /*1e30*/  IMMA.16832.S8.S8.SAT R120, R24.reuse.ROW, R146.COL, R120 ;  /* 0x0000009218787237 */ /* 0x040ff00000445c78 */
[C---:B------:R-:W-:Y:S08]  /*1e40*/  IMMA.16832.S8.S8.SAT R124, R24.reuse.ROW, R150.COL, R124 ;  /* 0x00000096187c7237 */ /* 0x040ff00000445c7c */
[C---:B------:R-:W-:Y:S08]  /*1e50*/  IMMA.16832.S8.S8.SAT R128, R24.reuse.ROW, R154.COL, R128 ;  /* 0x0000009a18807237 */ /* 0x040ff00000445c80 */
[C---:B------:R-:W-:Y:S08]  /*1e60*/  IMMA.16832.S8.S8.SAT R132, R24.reuse.ROW, R158.COL, R132 ;  /* 0x0000009e18847237 */ /* 0x040ff00000445c84 */
[C---:B------:R-:W-:Y:S08]  /*1e70*/  IMMA.16832.S8.S8.SAT R112, R24.reuse.ROW, R166.COL, R112 ;  /* 0x000000a618707237 */ /* 0x040ff00000445c70 */
[C---:B------:R-:W-:Y:S08]  /*1e80*/  IMMA.16832.S8.S8.SAT R108, R24.reuse.ROW, R170.COL, R108 ;  /* 0x000000aa186c7237 */ /* 0x040ff00000445c6c */
[----:B------:R-:W-:Y:S01]  /*1e90*/  IMMA.16832.S8.S8.SAT R104, R24.ROW, R174.COL, R104 ;  /* 0x000000ae18687237 */ /* 0x000fe20000445c68 */
[----:B------:R1:W4:Y:S07]  /*1ea0*/  LDSM.16.M88.4 R24, [R72+0x2800] ;  /* 0x002800004818783b */ /* 0x00032e0000000200 */
[----:B------:R-:W-:Y:S01]  /*1eb0*/  IMMA.16832.S8.S8.SAT R164, R208.ROW, R166.COL, R180 ;  /* 0x000000a6d0a47237 */ /* 0x000fe20000445cb4 */
[----:B------:R2:W4:Y:S01]  /*1ec0*/  LDSM.16.M88.4 R180, [R0+0x6000] ;  /* 0x0060000000b4783b */ /* 0x0005220000000200 */
[----:B-1----:R-:W-:-:S06]  /*1ed0*/  IMAD R72, R212, 0x8000, R245 ;  /* 0x00008000d4487824 */ /* 0x002fcc00078e02f5 */
[----:B------:R-:W-:Y:S01]  /*1ee0*/  IMMA.16832.S8.S8.SAT R100, R64.ROW, R4.COL, R100 ;  /* 0x0000000440647237 */ /* 0x000fe20000445c64 */
[----:B--2---:R-:W-:-:S07]  /*1ef0*/  IMAD.U32 R0, RZ, RZ, UR8 ;  /* 0x00000008ff007e24 */ /* 0x004fce000f8e00ff */
[C---:B------:R-:W-:Y:S08]  /*1f00*/  IMMA.16832.S8.S8.SAT R96, R64.reuse.ROW, R8.COL, R96 ;  /* 0x0000000840607237 */ /* 0x040ff00000445c60 */
[C---:B---3--:R-:W-:Y:S08]  /*1f10*/  IMMA.16832.S8.S8.SAT R92, R64.reuse.ROW, R12.COL, R92 ;  /* 0x0000000c405c7237 */ /* 0x048ff00000445c5c */
[C---:B----4-:R-:W-:Y:S08]  /*1f20*/  IMMA.16832.S8.S8.SAT R88, R64.reuse.ROW, R16.COL, R88 ;  /* 0x0000001040587237 */ /* 0x050ff00000445c58 */
[C---:B------:R-:W-:Y:S08]  /*1f30*/  IMMA.16832.S8.S8.SAT R84, R64.reuse.ROW, R20.COL, R84 ;  /* 0x0000001440547237 */ /* 0x040ff00000445c54 */
[C---:B------:R-:W-:Y:S08]  /*1f40*/  IMMA.16832.S8.S8.SAT R80, R64.reuse.ROW, R24.COL, R80 ;  /* 0x0000001840507237 */ /* 0x040ff00000445c50 */
[C---:B------:R-:W-:Y:S08]  /*1f50*/  IMMA.16832.S8.S8.SAT R76, R64.reuse.ROW, R28.COL, R76 ;  /* 0x0000001c404c7237 */ /* 0x040ff00000445c4c */
[----:B------:R-:W-:Y:S07]  /*1f60*/  IMMA.16832.S8.S8.SAT R68, R64.ROW, R32.COL, R68 ;  /* 0x0000002040447237 */ /* 0x000fee0000445c44 */
[----:B------:R-:W-:Y:S01]  /*1f70*/  IMAD.IADD R65, R2, 0x1, R216 ;  /* 0x0000000102417824 */ /* 0x000fe200078e02d8 */
[C---:B------:R-:W-:Y:S08]  /*1f80*/  IMMA.16832.S8.S8.SAT R184, R208.reuse.ROW, R158.COL, R184 ;  /* 0x0000009ed0b87237 */ /* 0x040ff00000445cb8 */
[C---:B------:R-:W-:Y:S07]  /*1f90*/  IMMA.16832.S8.S8.SAT R168, R208.reuse.ROW, R170.COL, R176 ;  /* 0x000000aad0a87237 */ /* 0x040fee0000445cb0 */
[C---:B------:R-:W-:Y:S01]  /*1fa0*/  IMAD R176, R212.reuse, 0x8000, R249 ;  /* 0x00008000d4b07824 */ /* 0x040fe200078e02f9 */
[----:B------:R-:W-:Y:S01]  /*1fb0*/  IMMA.16832.S8.S8.SAT R204, R208.ROW, R74.COL, R204 ;  /* 0x0000004ad0cc7237 */ /* 0x000fe20000445ccc */
[----:B------:R-:W-:Y:S01]  /*1fc0*/  IMAD R212, R212, 0x8000, R65 ;  /* 0x00008000d4d47824 */ /* 0x000fe200078e0241 */
[----:B------:R-:W-:Y:S04]  /*1fd0*/  LDSM.16.M88.4 R72, [R72] ;  /* 0x000000004848783b */ /* 0x000fe80000000200 */
[----:B------:R-:W1:Y:S02]  /*1fe0*/  LDSM.16.M88.4 R176, [R176] ;  /* 0x00000000b0b0783b */ /* 0x000e640000000200 */
[C---:B------:R-:W-:Y:S02]  /*1ff0*/  IMMA.16832.S8.S8.SAT R36, R140.reuse.ROW, R4.COL, R36 ;  /* 0x000000048c247237 */ /* 0x040fe40000445c24 */
[----:B------:R-:W2:Y:S06]  /*2000*/  LDSM.16.M88.4 R64, [R212+0x4000] ;  /* 0x00400000d440783b */ /* 0x000eac0000000200 */
[C---:B------:R-:W-:Y:S08]  /*2010*/  IMMA.16832.S8.S8.SAT R40, R140.reuse.ROW, R8.COL, R40 ;  /* 0x000000088c287237 */ /* 0x040ff00000445c28 */
[C---:B------:R-:W-:Y:S08]  /*2020*/  IMMA.16832.S8.S8.SAT R44, R140.reuse.ROW, R12.COL, R44 ;  /* 0x0000000c8c2c7237 */ /* 0x040ff00000445c2c */
[C---:B------:R-:W-:Y:S08]  /*2030*/  IMMA.16832.S8.S8.SAT R48, R140.reuse.ROW, R16.COL, R48 ;  /* 0x000000108c307237 */ /* 0x040ff00000445c30 */
[C---:B------:R-:W-:Y:S08]  /*2040*/  IMMA.16832.S8.S8.SAT R52, R140.reuse.ROW, R20.COL, R52 ;  /* 0x000000148c347237 */ /* 0x040ff00000445c34 */
[C---:B------:R-:W-:Y:S08]  /*2050*/  IMMA.16832.S8.S8.SAT R56, R140.reuse.ROW, R24.COL, R56 ;  /* 0x000000188c387237 */ /* 0x040ff00000445c38 */
[C---:B------:R-:W-:Y:S08]  /*2060*/  IMMA.16832.S8.S8.SAT R60, R140.reuse.ROW, R28.COL, R60 ;  /* 0x0000001c8c3c7237 */ /* 0x040ff00000445c3c */
[----:B------:R-:W-:Y:S01]  /*2070*/  IMMA.16832.S8.S8.SAT R136, R140.ROW, R32.COL, R136 ;  /* 0x000000208c887237 */ /* 0x000fe20000445c88 */
[----:B------:R-:W3:Y:S07]  /*2080*/  LDSM.16.M88.4 R140, [R212+0x6000] ;  /* 0x00600000d48c783b */ /* 0x000eee0000000200 */
[C---:B------:R-:W-:Y:S08]  /*2090*/  IMMA.16832.S8.S8.SAT R196, R208.reuse.ROW, R146.COL, R196 ;  /* 0x00000092d0c47237 */ /* 0x040ff00000445cc4 */
[C---:B------:R-:W-:Y:S08]  /*20a0*/  IMMA.16832.S8.S8.SAT R192, R208.reuse.ROW, R150.COL, R192 ;  /* 0x00000096d0c07237 */ /* 0x040ff00000445cc0 */
[C---:B------:R-:W-:Y:S08]  /*20b0*/  IMMA.16832.S8.S8.SAT R188, R208.reuse.ROW, R154.COL, R188 ;  /* 0x0000009ad0bc7237 */ /* 0x040ff00000445cbc */
[----:B------:R-:W-:Y:S08]  /*20c0*/  IMMA.16832.S8.S8.SAT R172, R208.ROW, R174.COL, R160 ;  /* 0x000000aed0ac7237 */ /* 0x000ff00000445ca0 */
[-C--:B------:R-:W-:Y:S08]  /*20d0*/  IMMA.16832.S8.S8.SAT R132, R200.ROW, R20.reuse.COL, R132 ;  /* 0x00000014c8847237 */ /* 0x080ff00000445c84 */
[----:B------:R-:W-:Y:S07]  /*20e0*/  IMMA.16832.S8.S8.SAT R160, R180.ROW, R20.COL, R184 ;  /* 0x00000014b4a07237 */ /* 0x000fee0000445cb8 */
[----:B------:R-:W-:Y:S01]  /*20f0*/  IADD3 R20, P1, R221, UR6, RZ ;  /* 0x00000006dd147c10 */ /* 0x000fe2000ff3e0ff */
[----:B------:R-:W-:Y:S03]  /*2100*/  IMMA.16832.S8.S8.SAT R112, R200.ROW, R24.COL, R112 ;  /* 0x00000018c8707237 */ /* 0x000fe60000445c70 */
[----:B------:R-:W-:-:S05]  /*2110*/  IADD3.X R21, R220, UR7, RZ, P1, !PT ;  /* 0x00000007dc157c10 */ /* 0x000fca0008ffe4ff */
[----:B------:R-:W-:Y:S07]  /*2120*/  IMMA.16832.S8.S8.SAT R164, R180.ROW, R24.COL, R164 ;  /* 0x00000018b4a47237 */ /* 0x000fee0000445ca4 */
[----:B------:R-:W-:Y:S01]  /*2130*/  IADD3 R24, P1, R225, UR6, RZ ;  /* 0x00000006e1187c10 */ /* 0x000fe2000ff3e0ff */
[----:B------:R-:W-:Y:S03]  /*2140*/  IMMA.16832.S8.S8.SAT R116, R200.ROW, R4.COL, R116 ;  /* 0x00000004c8747237 */ /* 0x000fe60000445c74 */
[----:B------:R-:W-:-:S05]  /*2150*/  IADD3.X R25, R224, UR7, RZ, P1, !PT ;  /* 0x00000007e0197c10 */ /* 0x000fca0008ffe4ff */
[C---:B------:R-:W-:Y:S08]  /*2160*/  IMMA.16832.S8.S8.SAT R120, R200.reuse.ROW, R8.COL, R120 ;  /* 0x00000008c8787237 */ /* 0x040ff00000445c78 */
[C---:B------:R-:W-:Y:S08]  /*2170*/  IMMA.16832.S8.S8.SAT R124, R200.reuse.ROW, R12.COL, R124 ;  /* 0x0000000cc87c7237 */ /* 0x040ff00000445c7c */
[C---:B------:R-:W-:Y:S08]  /*2180*/  IMMA.16832.S8.S8.SAT R128, R200.reuse.ROW, R16.COL, R128 ;  /* 0x00000010c8807237 */ /* 0x040ff00000445c80 */
[C---:B------:R-:W-:Y:S08]  /*2190*/  IMMA.16832.S8.S8.SAT R108, R200.reuse.ROW, R28.COL, R108 ;  /* 0x0000001cc86c7237 */ /* 0x040ff00000445c6c */
[----:B------:R-:W-:Y:S08]  /*21a0*/  IMMA.16832.S8.S8.SAT R104, R200.ROW, R32.COL, R104 ;  /* 0x00000020c8687237 */ /* 0x000ff00000445c68 */
[C---:B------:R-:W-:Y:S07]  /*21b0*/  IMMA.16832.S8.S8.SAT R168, R180.reuse.ROW, R28.COL, R168 ;  /* 0x0000001cb4a87237 */ /* 0x040fee0000445ca8 */
[----:B------:R-:W-:Y:S01]  /*21c0*/  IADD3 R28, P1, R229, UR6, RZ ;  /* 0x00000006e51c7c10 */ /* 0x000fe2000ff3e0ff */
[----:B------:R-:W-:Y:S03]  /*21d0*/  IMMA.16832.S8.S8.SAT R144, R180.ROW, R4.COL, R204 ;  /* 0x00000004b4907237 */ /* 0x000fe60000445ccc */
[----:B------:R-:W-:-:S05]  /*21e0*/  IADD3.X R29, R228, UR7, RZ, P1, !PT ;  /* 0x00000007e41d7c10 */ /* 0x000fca0008ffe4ff */
[C---:B------:R-:W-:Y:S08]  /*21f0*/  IMMA.16832.S8.S8.SAT R148, R180.reuse.ROW, R8.COL, R196 ;  /* 0x00000008b4947237 */ /* 0x040ff00000445cc4 */
[C---:B------:R-:W-:Y:S08]  /*2200*/  IMMA.16832.S8.S8.SAT R152, R180.reuse.ROW, R12.COL, R192 ;  /* 0x0000000cb4987237 */ /* 0x040ff00000445cc0 */
[C---:B------:R-:W-:Y:S08]  /*2210*/  IMMA.16832.S8.S8.SAT R156, R180.reuse.ROW, R16.COL, R188 ;  /* 0x00000010b49c7237 */ /* 0x040ff00000445cbc */
[----:B------:R-:W-:Y:S07]  /*2220*/  IMMA.16832.S8.S8.SAT R172, R180.ROW, R32.COL, R172 ;  /* 0x00000020b4ac7237 */ /* 0x000fee0000445cac */
[----:B------:R-:W-:Y:S01]  /*2230*/  IADD3 R32, P3, R233, UR6, RZ ;  /* 0x00000006e9207c10 */ /* 0x000fe2000ff7e0ff */
[----:B-1----:R-:W-:Y:S03]  /*2240*/  IMMA.16832.S8.S8.SAT R132, R176.ROW, R22.COL, R132 ;  /* 0x00000016b0847237 */ /* 0x002fe60000445c84 */
[----:B------:R-:W-:-:S05]  /*2250*/  IADD3.X R33, R232, UR7, RZ, P3, !PT ;  /* 0x00000007e8217c10 */ /* 0x000fca0009ffe4ff */
[C---:B------:R-:W-:Y:S08]  /*2260*/  IMMA.16832.S8.S8.SAT R100, R72.reuse.ROW, R6.COL, R100 ;  /* 0x0000000648647237 */ /* 0x040ff00000445c64 */
[C---:B------:R-:W-:Y:S08]  /*2270*/  IMMA.16832.S8.S8.SAT R96, R72.reuse.ROW, R10.COL, R96 ;  /* 0x0000000a48607237 */ /* 0x040ff00000445c60 */
[C---:B------:R-:W-:Y:S08]  /*2280*/  IMMA.16832.S8.S8.SAT R92, R72.reuse.ROW, R14.COL, R92 ;  /* 0x0000000e485c7237 */ /* 0x040ff00000445c5c */
[C---:B------:R-:W-:Y:S08]  /*2290*/  IMMA.16832.S8.S8.SAT R88, R72.reuse.ROW, R18.COL, R88 ;  /* 0x0000001248587237 */ /* 0x040ff00000445c58 */
[C---:B------:R-:W-:Y:S08]  /*22a0*/  IMMA.16832.S8.S8.SAT R84, R72.reuse.ROW, R22.COL, R84 ;  /* 0x0000001648547237 */ /* 0x040ff00000445c54 */
[C---:B------:R-:W-:Y:S08]  /*22b0*/  IMMA.16832.S8.S8.SAT R80, R72.reuse.ROW, R26.COL, R80 ;  /* 0x0000001a48507237 */ /* 0x040ff00000445c50 */
[C---:B------:R-:W-:Y:S08]  /*22c0*/  IMMA.16832.S8.S8.SAT R76, R72.reuse.ROW, R30.COL, R76 ;  /* 0x0000001e484c7237 */ /* 0x040ff00000445c4c */
[----:B------:R-:W-:Y:S07]  /*22d0*/  IMMA.16832.S8.S8.SAT R68, R72.ROW, R34.COL, R68 ;  /* 0x0000002248447237 */ /* 0x000fee0000445c44 */
[----:B------:R-:W-:Y:S01]  /*22e0*/  IMAD R73, R0, 0x8000, R3 ;  /* 0x0000800000497824 */ /* 0x000fe200078e0203 */
[----:B------:R-:W-:Y:S01]  /*22f0*/  BAR.SYNC.DEFER_BLOCKING 0x0 ;  /* 0x0000000000007b1d */ /* 0x000fe20000010000 */
[-C--:B--2---:R-:W-:Y:S08]  /*2300*/  IMMA.16832.S8.S8.SAT R52, R64.ROW, R22.reuse.COL, R52 ;  /* 0x0000001640347237 */ /* 0x084ff00000445c34 */
[----:B---3--:R-:W-:Y:S07]  /*2310*/  IMMA.16832.S8.S8.SAT R160, R140.ROW, R22.COL, R160 ;  /* 0x000000168ca07237 */ /* 0x008fee0000445ca0 */
[----:B------:R-:W-:Y:S01]  /*2320*/  IADD3 R22, P2, R223, UR6, RZ ;  /* 0x00000006df167c10 */ /* 0x000fe2000ff5e0ff */
[-C--:B------:R-:W-:Y:S03]  /*2330*/  IMMA.16832.S8.S8.SAT R112, R176.ROW, R26.reuse.COL, R112 ;  /* 0x0000001ab0707237 */ /* 0x080fe60000445c70 */
[----:B------:R-:W-:Y:S01]  /*2340*/  IADD3.X R23, R222, UR7, RZ, P2, !PT ;  /* 0x00000007de177c10 */ /* 0x000fe200097fe4ff */
[----:B------:R-:W-:Y:S01]  /*2350*/  @!PT LDS RZ, [RZ] ;  /* 0x00000000fffff984 */ /* 0x000fe20000000800 */
[----:B------:R-:W-:Y:S01]  /*2360*/  @!PT LDS RZ, [RZ] ;  /* 0x00000000fffff984 */ /* 0x000fe20000000800 */
[----:B------:R-:W-:Y:S01]  /*2370*/  @!PT LDS RZ, [RZ] ;  /* 0x00000000fffff984 */ /* 0x000fe20000000800 */
[----:B------:R1:W-:Y:S04]  /*2380*/  LDGSTS.E.BYPASS.128 [R73], [R20.64], !P0 ;  /* 0x0000000014497fae */ /* 0x0003e8000c101c4e */
[-C--:B------:R-:W-:Y:S01]  /*2390*/  IMMA.16832.S8.S8.SAT R56, R64.ROW, R26.reuse.COL, R56 ;  /* 0x0000001a40387237 */ /* 0x080fe20000445c38 */
[----:B------:R2:W-:Y:S04]  /*23a0*/  LDGSTS.E.BYPASS.128 [R73+0x1000], [R22.64], !P0 ;  /* 0x0100000016497fae */ /* 0x0005e8000c101c4e */
[----:B------:R3:W-:Y:S03]  /*23b0*/  LDGSTS.E.BYPASS.128 [R73+0x2000], [R24.64], !P0 ;  /* 0x0200000018497fae */ /* 0x0007e6000c101c4e */
[----:B------:R-:W-:Y:S01]  /*23c0*/  IMMA.16832.S8.S8.SAT R180, R140.ROW, R26.COL, R164 ;  /* 0x0000001a8cb47237 */ /* 0x000fe20000445ca4 */
[----:B-1----:R-:W-:-:S06]  /*23d0*/  IADD3 R20, P1, R235, UR6, RZ ;  /* 0x00000006eb147c10 */ /* 0x002fcc000ff3e0ff */
[----:B------:R-:W-:Y:S01]  /*23e0*/  IADD3 R26, P2, R227, UR6, RZ ;  /* 0x00000006e31a7c10 */ /* 0x000fe2000ff5e0ff */
[----:B------:R-:W-:Y:S01]  /*23f0*/  IMMA.16832.S8.S8.SAT R116, R176.ROW, R6.COL, R116 ;  /* 0x00000006b0747237 */ /* 0x000fe20000445c74 */
[----:B------:R-:W-:Y:S02]  /*2400*/  IADD3.X R21, R234, UR7, RZ, P1, !PT ;  /* 0x00000007ea157c10 */ /* 0x000fe40008ffe4ff */
[----:B------:R-:W-:Y:S02]  /*2410*/  IADD3.X R27, R226, UR7, RZ, P2, !PT ;  /* 0x00000007e21b7c10 */ /* 0x000fe400097fe4ff */
[----:B--2---:R-:W-:-:S03]  /*2420*/  IADD3 R22, P1, R237, UR6, RZ ;  /* 0x00000006ed167c10 */ /* 0x004fc6000ff3e0ff */
[----:B------:R-:W-:Y:S01]  /*2430*/  IMMA.16832.S8.S8.SAT R120, R176.ROW, R10.COL, R120 ;  /* 0x0000000ab0787237 */ /* 0x000fe20000445c78 */
[----:B------:R1:W-:Y:S01]  /*2440*/  LDGSTS.E.BYPASS.128 [R73+0x3000], [R26.64], !P0 ;  /* 0x030000001a497fae */ /* 0x0003e2000c101c4e */
[----:B------:R-:W-:-:S03]  /*2450*/  IADD3.X R23, R236, UR7, RZ, P1, !PT ;  /* 0x00000007ec177c10 */ /* 0x000fc60008ffe4ff */
[----:B------:R2:W-:Y:S03]  /*2460*/  LDGSTS.E.BYPASS.128 [R73+0x4000], [R28.64], !P0 ;  /* 0x040000001c497fae */ /* 0x0005e6000c101c4e */
[----:B------:R-:W-:Y:S01]  /*2470*/  IMMA.16832.S8.S8.SAT R124, R176.ROW, R14.COL, R124 ;  /* 0x0000000eb07c7237 */ /* 0x000fe20000445c7c */
[----:B-1----:R-:W-:-:S07]  /*2480*/  IADD3 R26, P1, R241, UR6, RZ ;  /* 0x00000006f11a7c10 */ /* 0x002fce000ff3e0ff */
[----:B------:R-:W-:Y:S01]  /*2490*/  IMMA.16832.S8.S8.SAT R128, R176.ROW, R18.COL, R128 ;  /* 0x00000012b0807237 */ /* 0x000fe20000445c80 */
[----:B--2---:R-:W-:Y:S02]  /*24a0*/  IADD3 R28, P3, R243, UR6, RZ ;  /* 0x00000006f31c7c10 */ /* 0x004fe4000ff7e0ff */
[----:B------:R-:W-:Y:S02]  /*24b0*/  IADD3.X R27, R240, UR7, RZ, P1, !PT ;  /* 0x00000007f01b7c10 */ /* 0x000fe40008ffe4ff */
[----:B------:R-:W-:-:S03]  /*24c0*/  IADD3.X R29, R242, UR7, RZ, P3, !PT ;  /* 0x00000007f21d7c10 */ /* 0x000fc60009ffe4ff */
[C---:B------:R-:W-:Y:S08]  /*24d0*/  IMMA.16832.S8.S8.SAT R108, R176.reuse.ROW, R30.COL, R108 ;  /* 0x0000001eb06c7237 */ /* 0x040ff00000445c6c */
[----:B------:R-:W-:Y:S08]  /*24e0*/  IMMA.16832.S8.S8.SAT R104, R176.ROW, R34.COL, R104 ;  /* 0x00000022b0687237 */ /* 0x000ff00000445c68 */
[-C--:B------:R-:W-:Y:S08]  /*24f0*/  IMMA.16832.S8.S8.SAT R60, R64.ROW, R30.reuse.COL, R60 ;  /* 0x0000001e403c7237 */ /* 0x080ff00000445c3c */
[----:B------:R-:W-:Y:S07]  /*2500*/  IMMA.16832.S8.S8.SAT R176, R140.ROW, R30.COL, R168 ;  /* 0x0000001e8cb07237 */ /* 0x000fee0000445ca8 */
[----:B------:R-:W-:Y:S01]  /*2510*/  IADD3 R30, P2, R231, UR6, RZ ;  /* 0x00000006e71e7c10 */ /* 0x000fe2000ff5e0ff */
[----:B------:R-:W-:Y:S03]  /*2520*/  IMMA.16832.S8.S8.SAT R36, R64.ROW, R6.COL, R36 ;  /* 0x0000000640247237 */ /* 0x000fe60000445c24 */
[----:B------:R-:W-:-:S02]  /*2530*/  IADD3.X R31, R230, UR7, RZ, P2, !PT ;  /* 0x00000007e61f7c10 */ /* 0x000fc400097fe4ff */
[----:B---3--:R-:W-:Y:S01]  /*2540*/  IADD3 R24, P2, R239, UR6, RZ ;  /* 0x00000006ef187c10 */ /* 0x008fe2000ff5e0ff */
[----:B------:R-:W-:Y:S02]  /*2550*/  UIADD3 UR6, UP0, UR6, 0x80, URZ ;  /* 0x0000008006067890 */ /* 0x000fe4000ff1e03f */
[----:B------:R-:W-:Y:S01]  /*2560*/  IMMA.16832.S8.S8.SAT R40, R64.ROW, R10.COL, R40 ;  /* 0x0000000a40287237 */ /* 0x000fe20000445c28 */
[----:B------:R-:W-:Y:S01]  /*2570*/  IADD3.X R25, R238, UR7, RZ, P2, !PT ;  /* 0x00000007ee197c10 */ /* 0x000fe200097fe4ff */
[----:B------:R-:W-:Y:S01]  /*2580*/  UIADD3.X UR7, URZ, UR7, URZ, UP0, !UPT ;  /* 0x000000073f077290 */ /* 0x000fe200087fe43f */
[----:B------:R1:W-:Y:S01]  /*2590*/  LDGSTS.E.BYPASS.128 [R73+0x5000], [R30.64], !P0 ;  /* 0x050000001e497fae */ /* 0x0003e2000c101c4e */
[----:B------:R-:W-:-:S03]  /*25a0*/  UISETP.NE.U32.AND UP0, UPT, UR6, 0xc00, UPT ;  /* 0x00000c000600788c */ /* 0x000fc6000bf05070 */
[----:B------:R1:W-:Y:S01]  /*25b0*/  LDGSTS.E.BYPASS.128 [R73+0x6000], [R32.64], !P0 ;  /* 0x0600000020497fae */ /* 0x0003e2000c101c4e */
[C---:B------:R-:W-:Y:S01]  /*25c0*/  IMMA.16832.S8.S8.SAT R44, R64.reuse.ROW, R14.COL, R44 ;  /* 0x0000000e402c7237 */ /* 0x040fe20000445c2c */
[----:B------:R-:W-:Y:S02]  /*25d0*/  UISETP.NE.AND.EX UP0, UPT, UR7, URZ, UPT, UP0 ;  /* 0x0000003f0700728c */ /* 0x000fe4000bf05300 */
[----:B------:R1:W-:Y:S04]  /*25e0*/  LDGSTS.E.BYPASS.128 [R73+0x7000], [R20.64], !P0 ;  /* 0x0700000014497fae */ /* 0x0003e8000c101c4e */
[----:B------:R-:W0:Y:S01]  /*25f0*/  LDGDEPBAR ;  /* 0x00000000000079af */ /* 0x000e220000000000 */
[----:B------:R-:W-:Y:S08]  /*2600*/  IMMA.16832.S8.S8.SAT R48, R64.ROW, R18.COL, R48 ;  /* 0x0000001240307237 */ /* 0x000ff00000445c30 */
[C---:B------:R-:W-:Y:S08]  /*2610*/  IMMA.16832.S8.S8.SAT R4, R140.reuse.ROW, R6.COL, R144 ;  /* 0x000000068c047237 */ /* 0x040ff00000445c90 */
[C---:B------:R-:W-:Y:S08]  /*2620*/  IMMA.16832.S8.S8.SAT R8, R140.reuse.ROW, R10.COL, R148 ;  /* 0x0000000a8c087237 */ /* 0x040ff00000445c94 */
[C---:B------:R-:W-:Y:S08]  /*2630*/  IMMA.16832.S8.S8.SAT R12, R140.reuse.ROW, R14.COL, R152 ;  /* 0x0000000e8c0c7237 */ /* 0x040ff00000445c98 */
[----:B------:R-:W-:Y:S08]  /*2640*/  IMMA.16832.S8.S8.SAT R16, R140.ROW, R18.COL, R156 ;  /* 0x000000128c107237 */ /* 0x000ff00000445c9c */
[-C--:B------:R-:W-:Y:S08]  /*2650*/  IMMA.16832.S8.S8.SAT R64, R64.ROW, R34.reuse.COL, R136 ;  /* 0x0000002240407237 */ /* 0x080ff00000445c88 */
[----:B------:R-:W-:Y:S07]  /*2660*/  IMMA.16832.S8.S8.SAT R140, R140.ROW, R34.COL, R172 ;  /* 0x000000228c8c7237 */ /* 0x000fee0000445cac */
[----:B------:R-:W-:-:S05]  /*2670*/  IADD3 R35, R3, UR12, RZ ;  /* 0x0000000c03237c10 */ /* 0x000fca000fffe0ff */
[----:B------:R1:W-:Y:S04]  /*2680*/  LDGSTS.E.BYPASS.128 [R35], [R22.64], !P0 ;  /* 0x0000000016237fae */ /* 0x0003e8000c101c4e */
[----:B------:R1:W-:Y:S04]  /*2690*/  LDGSTS.E.BYPASS.128 [R35+0x1000], [R24.64], !P0 ;  /* 0x0100000018237fae */ /* 0x0003e8000c101c4e */
[----:B------:R1:W-:Y:S04]  /*26a0*/  LDGSTS.E.BYPASS.128 [R35+0x2000], [R26.64], !P0 ;  /* 0x020000001a237fae */ /* 0x0003e8000c101c4e */
[----:B------:R1:W-:Y:S01]  /*26b0*/  LDGSTS.E.BYPASS.128 [R35+0x3000], [R28.64], !P0 ;  /* 0x030000001c237fae */ /* 0x0003e2000c101c4e */
[----:B------:R-:W-:-:S03]  /*26c0*/  PLOP3.LUT P0, PT, PT, PT, UP0, 0x80, 0x0 ;  /* 0x000000000000781c */ /* 0x000fc60003f0f008 */
[----:B------:R-:W0:Y:S10]  /*26d0*/  LDGDEPBAR ;  /* 0x00000000000079af */ /* 0x000e340000000000 */
[----:B-1----:R-:W-:Y:S05]  /*26e0*/  @P0 BRA `(.L_x_0) ;  /* 0xfffff07000000947 */ /* 0x002fea000383ffff */
[----:B------:R-:W1:Y:S01]  /*26f0*/  S2R R21, SR_TID.X ;  /* 0x0000000000157919 */ /* 0x000e620000002100 */
[----:B------:R-:W-:Y:S01]  /*2700*/  IMAD.U32 R147, RZ, RZ, UR11 ;  /* 0x0000000bff937e24 */ /* 0x000fe2000f8e00ff */
[----:B------:R-:W-:-:S04]  /*2710*/  DEPBAR.LE SB0, 0x0 ;  /* 0x000080000000791a */ /* 0x000fc80000000000 */
[C---:B-1----:R-:W-:Y:S01]  /*2720*/  IMAD.SHL.U32 R3, R21.reuse, 0x20, RZ ;  /* 0x0000002015037824 */ /* 0x042fe200078e00ff */
[----:B------:R-:W-:Y:S01]  /*2730*/  SHF.R.U32.HI R2, RZ, 0x5, R21 ;  /* 0x00000005ff027819 */ /* 0x000fe20000011615 */
[----:B------:R-:W-:-:S03]  /*2740*/  IMAD.SHL.U32 R23, R21, 0x2, RZ ;  /* 0x0000000215177824 */ /* 0x000fc600078e00ff */
[----:B------:R-:W-:Y:S02]  /*2750*/  LOP3.LUT R0, R3, 0x180, RZ, 0xc0, !PT ;  /* 0x0000018003007812 */ /* 0x000fe400078ec0ff */
[----:B------:R-:W-:Y:S02]  /*2760*/  SGXT.U32 R2, R2, 0x3 ;  /* 0x000000030202781a */ /* 0x000fe40000000000 */
[----:B------:R-:W-:Y:S01]  /*2770*/  LOP3.LUT R20, R0, 0x6, R23, 0xf8, !PT ;  /* 0x0000000600147812 */ /* 0x000fe200078ef817 */
[C---:B------:R-:W-:Y:S01]  /*2780*/  IMAD.SHL.U32 R0, R21.reuse, 0x4, RZ ;  /* 0x0000000415007824 */ /* 0x040fe200078e00ff */
[----:B------:R-:W-:Y:S02]  /*2790*/  LOP3.LUT R23, R21, 0x10, RZ, 0xc0, !PT ;  /* 0x0000001015177812 */ /* 0x000fe400078ec0ff */
[----:B------:R-:W-:Y:S02]  /*27a0*/  LOP3.LUT R2, R2, UR10, RZ, 0xfc, !PT ;  /* 0x0000000a02027c12 */ /* 0x000fe4000f8efcff */
[----:B------:R-:W-:Y:S01]  /*27b0*/  LOP3.LUT R147, R147, 0x7c, R0, 0xf8, !PT ;  /* 0x0000007c93937812 */ /* 0x000fe200078ef800 */
[----:B------:R-:W-:Y:S01]  /*27c0*/  IMAD R20, R23, 0x20, R20 ;  /* 0x0000002017147824 */ /* 0x000fe200078e0214 */
[----:B------:R-:W-:Y:S01]  /*27d0*/  LOP3.LUT R3, R3, 0x1800, RZ, 0xc0, !PT ;  /* 0x0000180003037812 */ /* 0x000fe200078ec0ff */
[----:B------:R-:W-:Y:S01]  /*27e0*/  BAR.SYNC.DEFER_BLOCKING 0x0 ;  /* 0x0000000000007b1d */ /* 0x000fe20000010000 */
[----:B------:R-:W-:Y:S01]  /*27f0*/  ISETP.GE.AND P0, PT, R147, 0x3000, PT ;  /* 0x000030009300780c */ /* 0x000fe20003f06270 */
[C---:B------:R-:W-:Y:S01]  /*2800*/  IMAD R147, R2.reuse, 0x3000, R147 ;  /* 0x0000300002937824 */ /* 0x040fe200078e0293 */
[----:B------:R-:W-:Y:S01]  /*2810*/  LOP3.LUT R22, R2, 0x18, RZ, 0xfc, !PT ;  /* 0x0000001802167812 */ /* 0x000fe200078efcff */
[----:B------:R-:W-:Y:S01]  /*2820*/  IMAD.IADD R20, R20, 0x1, R3 ;  /* 0x0000000114147824 */ /* 0x000fe200078e0203 */
[----:B------:R-:W-:-:S02]  /*2830*/  SHF.R.U32.HI R3, RZ, 0x1, R21 ;  /* 0x00000001ff037819 */ /* 0x000fc40000011615 */
[----:B------:R-:W-:Y:S02]  /*2840*/  ISETP.LT.AND P4, PT, R22, 0xe10, !P0 ;  /* 0x00000e101600780c */ /* 0x000fe40004781270 */
[----:B------:R-:W-:Y:S02]  /*2850*/  LOP3.LUT R22, R21, 0x20, RZ, 0xc0, !PT ;  /* 0x0000002015167812 */ /* 0x000fe400078ec0ff */
[----:B------:R-:W-:Y:S02]  /*2860*/  LOP3.LUT R21, R0, 0x3fc, RZ, 0xc0, !PT ;  /* 0x000003fc00157812 */ /* 0x000fe400078ec0ff */
[----:B------:R-:W-:Y:S02]  /*2870*/  LOP3.LUT R23, R2, 0x10, RZ, 0xfc, !PT ;  /* 0x0000001002177812 */ /* 0x000fe400078efcff */
[----:B------:R-:W-:Y:S02]  /*2880*/  LOP3.LUT R144, R3, 0x70, RZ, 0xc0, !PT ;  /* 0x0000007003907812 */ /* 0x000fe400078ec0ff */
[----:B------:R-:W-:-:S02]  /*2890*/  LOP3.LUT R0, R21, 0x400, RZ, 0xfc, !PT ;  /* 0x0000040015007812 */ /* 0x000fc400078efcff */
[----:B------:R-:W-:Y:S01]  /*28a0*/  ISETP.LT.AND P5, PT, R23, 0xe10, !P0 ;  /* 0x00000e101700780c */ /* 0x000fe200047a1270 */
[C---:B------:R-:W-:Y:S01]  /*28b0*/  IMAD R144, R21.reuse, 0x4, R144 ;  /* 0x0000000415907824 */ /* 0x040fe200078e0290 */
[C---:B------:R-:W-:Y:S02]  /*28c0*/  LOP3.LUT R3, R21.reuse, 0x800, RZ, 0xfc, !PT ;  /* 0x0000080015037812 */ /* 0x040fe400078efcff */
[----:B------:R-:W-:Y:S02]  /*28d0*/  LOP3.LUT R23, R2, 0x28, RZ, 0xfc, !PT ;  /* 0x0000002802177812 */ /* 0x000fe400078efcff */
[----:B------:R-:W-:Y:S02]  /*28e0*/  SHF.R.U32.HI R31, RZ, 0x2, R22 ;  /* 0x00000002ff1f7819 */ /* 0x000fe40000011616 */
[----:B------:R-:W-:Y:S02]  /*28f0*/  LOP3.LUT R22, R21, 0xc00, RZ, 0xfc, !PT ;  /* 0x00000c0015167812 */ /* 0x000fe400078efcff */
[----:B------:R-:W-:-:S02]  /*2900*/  SHF.R.U32.HI R0, RZ, 0x3, R0 ;  /* 0x00000003ff007819 */ /* 0x000fc40000011600 */
[----:B------:R-:W-:Y:S02]  /*2910*/  SHF.R.U32.HI R3, RZ, 0x3, R3 ;  /* 0x00000003ff037819 */ /* 0x000fe40000011603 */
[----:B------:R-:W-:Y:S02]  /*2920*/  ISETP.LT.AND P2, PT, R23, 0xe10, !P0 ;  /* 0x00000e101700780c */ /* 0x000fe40004741270 */
[----:B------:R-:W-:Y:S02]  /*2930*/  SHF.R.U32.HI R23, RZ, 0x3, R22 ;  /* 0x00000003ff177819 */ /* 0x000fe40000011616 */
[----:B------:R-:W-:Y:S01]  /*2940*/  LOP3.LUT R22, R0, 0xf0, RZ, 0xc0, !PT ;  /* 0x000000f000167812 */ /* 0x000fe200078ec0ff */
[----:B------:R-:W-:Y:S01]  /*2950*/  IMAD.IADD R0, R31, 0x1, R20 ;  /* 0x000000011f007824 */ /* 0x000fe200078e0214 */
[----:B------:R-:W-:Y:S02]  /*2960*/  LOP3.LUT R138, R3, 0x170, RZ, 0xc0, !PT ;  /* 0x00000170038a7812 */ /* 0x000fe400078ec0ff */
[----:B------:R-:W-:Y:S01]  /*2970*/  IADD3 R3, R20, 0x400, RZ ;  /* 0x0000040014037810 */ /* 0x000fe20007ffe0ff */
[----:B------:R-:W-:Y:S01]  /*2980*/  IMAD R145, R21, 0x4, R22 ;  /* 0x0000000415917824 */ /* 0x000fe200078e0216 */
[----:B------:R-:W-:Y:S01]  /*2990*/  LOP3.LUT R136, R23, 0x1f0, RZ, 0xc0, !PT ;  /* 0x000001f017887812 */ /* 0x000fe200078ec0ff */
[----:B------:R-:W-:Y:S01]  /*29a0*/  IMAD.SHL.U32 R23, R0, 0x4, RZ ;  /* 0x0000000400177824 */ /* 0x000fe200078e00ff */
[----:B------:R-:W-:Y:S01]  /*29b0*/  SHF.R.U32.HI R22, RZ, 0x3, R3 ;  /* 0x00000003ff167819 */ /* 0x000fe20000011603 */
[C---:B------:R-:W-:Y:S01]  /*29c0*/  IMAD R138, R21.reuse, 0x4, R138 ;  /* 0x00000004158a7824 */ /* 0x040fe200078e028a */
[----:B------:R-:W-:Y:S01]  /*29d0*/  LOP3.LUT R24, R2, 0x8, RZ, 0xfc, !PT ;  /* 0x0000000802187812 */ /* 0x000fe200078efcff */
[----:B------:R-:W-:Y:S01]  /*29e0*/  IMAD R136, R21, 0x4, R136 ;  /* 0x0000000415887824 */ /* 0x000fe200078e0288 */
[----:B------:R-:W-:Y:S01]  /*29f0*/  LEA.HI R146, R20, R23, RZ, 0x1d ;  /* 0x0000001714927211 */ /* 0x000fe200078fe8ff */
[----:B------:R-:W-:Y:S01]  /*2a00*/  IMAD.IADD R148, R23, 0x1, R22 ;  /* 0x0000000117947824 */ /* 0x000fe200078e0216 */
[----:B------:R-:W-:-:S02]  /*2a10*/  LOP3.LUT R22, R22, 0x3f0, RZ, 0xc0, !PT ;  /* 0x000003f016167812 */ /* 0x000fc400078ec0ff */
[----:B------:R-:W-:Y:S01]  /*2a20*/  ISETP.LT.AND P6, PT, R24, 0xe10, !P0 ;  /* 0x00000e101800780c */ /* 0x000fe200047c1270 */
[----:B------:R-:W-:Y:S01]  /*2a30*/  STS.64 [R146], R116 ;  /* 0x0000007492007388 */ /* 0x000fe20000000a00 */
[----:B------:R-:W-:Y:S01]  /*2a40*/  LOP3.LUT R24, R2, 0x20, RZ, 0xfc, !PT ;  /* 0x0000002002187812 */ /* 0x000fe200078efcff */
[----:B------:R-:W-:Y:S01]  /*2a50*/  IMAD.IADD R149, R23, 0x1, R22 ;  /* 0x0000000117957824 */ /* 0x000fe200078e0216 */
[C---:B------:R-:W-:Y:S01]  /*2a60*/  LOP3.LUT R25, R21.reuse, 0x1400, RZ, 0xfc, !PT ;  /* 0x0000140015197812 */ /* 0x040fe200078efcff */
[----:B------:R-:W-:Y:S01]  /*2a70*/  STS.64 [R148+0x1000], R118 ;  /* 0x0010007694007388 */ /* 0x000fe20000000a00 */
[----:B------:R-:W-:Y:S02]  /*2a80*/  ISETP.LT.AND P3, PT, R24, 0xe10, !P0 ;  /* 0x00000e101800780c */ /* 0x000fe40004761270 */
[C---:B------:R-:W-:Y:S01]  /*2a90*/  LOP3.LUT R24, R21.reuse, 0x1000, RZ, 0xfc, !PT ;  /* 0x0000100015187812 */ /* 0x040fe200078efcff */
[----:B------:R-:W-:Y:S01]  /*2aa0*/  STS.64 [R146+0x40], R120 ;  /* 0x0000407892007388 */ /* 0x000fe20000000a00 */
[----:B------:R-:W-:-:S02]  /*2ab0*/  LOP3.LUT R26, R21, 0x1800, RZ, 0xfc, !PT ;  /* 0x00001800151a7812 */ /* 0x000fc400078efcff */
[----:B------:R-:W-:Y:S01]  /*2ac0*/  LOP3.LUT R28, R21, 0x1c00, RZ, 0xfc, !PT ;  /* 0x00001c00151c7812 */ /* 0x000fe200078efcff */
[----:B------:R-:W-:Y:S01]  /*2ad0*/  STS.64 [R148+0x1040], R122 ;  /* 0x0010407a94007388 */ /* 0x000fe20000000a00 */
[----:B------:R-:W-:Y:S02]  /*2ae0*/  SHF.R.U32.HI R24, RZ, 0x3, R24 ;  /* 0x00000003ff187819 */ /* 0x000fe40000011618 */
[----:B------:R-:W-:Y:S01]  /*2af0*/  SHF.R.U32.HI R25, RZ, 0x3, R25 ;  /* 0x00000003ff197819 */ /* 0x000fe20000011619 */
[----:B------:R-:W-:Y:S01]  /*2b00*/  STS.64 [R146+0x80], R124 ;  /* 0x0000807c92007388 */ /* 0x000fe20000000a00 */
[----:B------:R-:W-:Y:S02]  /*2b10*/  SHF.R.U32.HI R27, RZ, 0x3, R26 ;  /* 0x00000003ff1b7819 */ /* 0x000fe4000001161a */
[----:B------:R-:W-:Y:S01]  /*2b20*/  SHF.R.U32.HI R29, RZ, 0x3, R28 ;  /* 0x00000003ff1d7819 */ /* 0x000fe2000001161c */
[----:B------:R-:W-:Y:S01]  /*2b30*/  STS.64 [R149+0x1080], R126 ;  /* 0x0010807e95007388 */ /* 0x000fe20000000a00 */
[----:B------:R-:W-:-:S02]  /*2b40*/  LOP3.LUT R24, R24, 0x270, RZ, 0xc0, !PT ;  /* 0x0000027018187812 */ /* 0x000fc400078ec0ff */
[----:B------:R-:W-:Y:S01]  /*2b50*/  LOP3.LUT R26, R25, 0x2f0, RZ, 0xc0, !PT ;  /* 0x000002f0191a7812 */ /* 0x000fe200078ec0ff */
[----:B------:R-:W-:Y:S01]  /*2b60*/  STS.64 [R146+0xc0], R128 ;  /* 0x0000c08092007388 */ /* 0x000fe20000000a00 */
[----:B------:R-:W-:Y:S01]  /*2b70*/  LOP3.LUT R28, R27, 0x370, RZ, 0xc0, !PT ;  /* 0x000003701b1c7812 */ /* 0x000fe200078ec0ff */
[----:B------:R-:W-:Y:S01]  /*2b80*/  IMAD R139, R21, 0x4, R24 ;  /* 0x00000004158b7824 */ /* 0x000fe200078e0218 */
[----:B------:R-:W-:Y:S01]  /*2b90*/  LOP3.LUT R30, R29, 0x3f0, RZ, 0xc0, !PT ;  /* 0x000003f01d1e7812 */ /* 0x000fe200078ec0ff */
[----:B------:R-:W-:Y:S01]  /*2ba0*/  STS.64 [R149+0x10c0], R130 ;  /* 0x0010c08295007388 */ /* 0x000fe20000000a00 */
[C---:B------:R-:W-:Y:S01]  /*2bb0*/  IMAD R137, R21.reuse, 0x4, R26 ;  /* 0x0000000415897824 */ /* 0x040fe200078e021a */
[----:B------:R-:W-:Y:S01]  /*2bc0*/  ISETP.LT.AND P1, PT, R2, 0xe10, !P0 ;  /* 0x00000e100200780c */ /* 0x000fe20004721270 */
[C---:B------:R-:W-:Y:S01]  /*2bd0*/  IMAD R3, R21.reuse, 0x4, R28 ;  /* 0x0000000415037824 */ /* 0x040fe200078e021c */
[----:B------:R-:W-:Y:S01]  /*2be0*/  STS.64 [R146+0x100], R132 ;  /* 0x0001008492007388 */ /* 0x000fe20000000a00 */
[----:B------:R-:W-:-:S03]  /*2bf0*/  IMAD R0, R21, 0x4, R30 ;  /* 0x0000000415007824 */ /* 0x000fc600078e021e */
[----:B------:R-:W-:Y:S04]  /*2c00*/  STS.64 [R149+0x1100], R134 ;  /* 0x0011008695007388 */ /* 0x000fe80000000a00 */
[----:B------:R-:W-:Y:S04]  /*2c10*/  STS.64 [R146+0x140], R112 ;  /* 0x0001407092007388 */ /* 0x000fe80000000a00 */
[----:B------:R-:W-:Y:S04]  /*2c20*/  STS.64 [R149+0x1140], R114 ;  /* 0x0011407295007388 */ /* 0x000fe80000000a00 */
[----:B------:R-:W-:Y:S04]  /*2c30*/  STS.64 [R146+0x180], R108 ;  /* 0x0001806c92007388 */ /* 0x000fe80000000a00 */
[----:B------:R-:W-:Y:S04]  /*2c40*/  STS.64 [R149+0x1180], R110 ;  /* 0x0011806e95007388 */ /* 0x000fe80000000a00 */
[----:B------:R-:W-:Y:S04]  /*2c50*/  STS.64 [R146+0x1c0], R104 ;  /* 0x0001c06892007388 */ /* 0x000fe80000000a00 */
[----:B------:R-:W-:Y:S04]  /*2c60*/  STS.64 [R149+0x11c0], R106 ;  /* 0x0011c06a95007388 */ /* 0x000fe80000000a00 */
[----:B------:R-:W-:Y:S06]  /*2c70*/  BAR.SYNC.DEFER_BLOCKING 0x0 ;  /* 0x0000000000007b1d */ /* 0x000fec0000010000 */
[----:B------:R-:W1:Y:S04]  /*2c80*/  LDS.128 R124, [R144] ;  /* 0x00000000907c7984 */ /* 0x000e680000000c00 */
[----:B------:R-:W2:Y:S04]  /*2c90*/  LDS.128 R120, [R145+0x1000] ;  /* 0x0010000091787984 */ /* 0x000ea80000000c00 */
[----:B------:R-:W3:Y:S04]  /*2ca0*/  LDS.128 R116, [R138+0x2000] ;  /* 0x002000008a747984 */ /* 0x000ee80000000c00 */
[----:B------:R-:W4:Y:S04]  /*2cb0*/  LDS.128 R72, [R136+0x3000] ;  /* 0x0030000088487984 */ /* 0x000f280000000c00 */
[----:B------:R-:W1:Y:S04]  /*2cc0*/  LDS.128 R32, [R139+0x4000] ;  /* 0x004000008b207984 */ /* 0x000e680000000c00 */
[----:B------:R-:W1:Y:S04]  /*2cd0*/  LDS.128 R28, [R137+0x5000] ;  /* 0x00500000891c7984 */ /* 0x000e680000000c00 */
[----:B------:R-:W1:Y:S04]  /*2ce0*/  LDS.128 R24, [R3+0x6000] ;  /* 0x0060000003187984 */ /* 0x000e680000000c00 */
[----:B------:R-:W1:Y:S04]  /*2cf0*/  LDS.128 R20, [R0+0x7000] ;  /* 0x0070000000147984 */ /* 0x000e680000000c00 */
[----:B------:R-:W-:Y:S06]  /*2d00*/  BAR.SYNC.DEFER_BLOCKING 0x0 ;  /* 0x0000000000007b1d */ /* 0x000fec0000010000 */
[----:B------:R-:W-:Y:S04]  /*2d10*/  STS.64 [R146], R100 ;  /* 0x0000006492007388 */ /* 0x000fe80000000a00 */
[----:B------:R-:W-:Y:S04]  /*2d20*/  STS.64 [R148+0x1000], R102 ;  /* 0x0010006694007388 */ /* 0x000fe80000000a00 */
        /* <DEDUP_REMOVED lines=16> */
[----:B------:R-:W1:Y:S04]  /*2e30*/  LDS.128 R108, [R145+0x1000] ;  /* 0x00100000916c7984 */ /* 0x000e680000000c00 */
[----:B------:R-:W1:Y:S04]  /*2e40*/  LDS.128 R96, [R138+0x2000] ;  /* 0x002000008a607984 */ /* 0x000e680000000c00 */
[----:B------:R-:W1:Y:S04]  /*2e50*/  LDS.128 R92, [R136+0x3000] ;  /* 0x00300000885c7984 */ /* 0x000e680000000c00 */
        /* <DEDUP_REMOVED lines=31> */
[----:B------:R1:W-:Y:S04]  /*3050*/  STS.64 [R146], R4 ;  /* 0x0000000492007388 */ /* 0x0003e80000000a00 */
[----:B------:R2:W-:Y:S04]  /*3060*/  STS.64 [R148+0x1000], R6 ;  /* 0x0010000694007388 */ /* 0x0005e80000000a00 */
[----:B------:R3:W-:Y:S04]  /*3070*/  STS.64 [R146+0x40], R8 ;  /* 0x0000400892007388 */ /* 0x0007e80000000a00 */
[----:B------:R4:W-:Y:S01]  /*3080*/  STS.64 [R148+0x1040], R10 ;  /* 0x0010400a94007388 */ /* 0x0009e20000000a00 */
[----:B-1----:R-:W-:Y:S01]  /*3090*/  IMAD.MOV.U32 R4, RZ, RZ, 0x4 ;  /* 0x00000004ff047424 */ /* 0x002fe200078e00ff */
[----:B------:R-:W-:-:S02]  /*30a0*/  LOP3.LUT R5, R2, 0x30, RZ, 0xfc, !PT ;  /* 0x0000003002057812 */ /* 0x000fc400078efcff */
[----:B------:R1:W-:Y:S01]  /*30b0*/  STS.64 [R146+0x80], R12 ;  /* 0x0000800c92007388 */ /* 0x0003e20000000a00 */
[----:B--2---:R-:W-:-:S03]  /*30c0*/  IMAD.WIDE R6, R147, R4, c[0x0][0x170] ;  /* 0x00005c0093067625 */ /* 0x004fc600078e0204 */
[----:B------:R2:W-:Y:S01]  /*30d0*/  STS.64 [R149+0x1080], R14 ;  /* 0x0010800e95007388 */ /* 0x0005e20000000a00 */
[----:B---3--:R-:W-:-:S03]  /*30e0*/  IADD3 R9, R147, 0x18000, RZ ;  /* 0x0001800093097810 */ /* 0x008fc60007ffe0ff */
[----:B------:R3:W-:Y:S01]  /*30f0*/  STS.64 [R146+0xc0], R16 ;  /* 0x0000c01092007388 */ /* 0x0007e20000000a00 */
[----:B----4-:R-:W-:Y:S01]  /*3100*/  IADD3 R11, R147, 0x30000, RZ ;  /* 0x00030000930b7810 */ /* 0x010fe20007ffe0ff */
[-C--:B------:R-:W-:Y:S02]  /*3110*/  IMAD.WIDE R8, R9, R4.reuse, c[0x0][0x170] ;  /* 0x00005c0009087625 */ /* 0x080fe400078e0204 */
[----:B------:R-:W-:Y:S01]  /*3120*/  STS.64 [R149+0x10c0], R18 ;  /* 0x0010c01295007388 */ /* 0x000fe20000000a00 */
[----:B-1----:R-:W-:Y:S01]  /*3130*/  IADD3 R13, R147, 0x48000, RZ ;  /* 0x00048000930d7810 */ /* 0x002fe20007ffe0ff */
[-C--:B------:R-:W-:Y:S02]  /*3140*/  IMAD.WIDE R10, R11, R4.reuse, c[0x0][0x170] ;  /* 0x00005c000b0a7625 */ /* 0x080fe400078e0204 */
[----:B------:R-:W-:Y:S01]  /*3150*/  STS.64 [R146+0x100], R160 ;  /* 0x000100a092007388 */ /* 0x000fe20000000a00 */
[----:B--2---:R-:W-:Y:S01]  /*3160*/  IADD3 R15, R147, 0x78000, RZ ;  /* 0x00078000930f7810 */ /* 0x004fe20007ffe0ff */
[----:B------:R-:W-:Y:S01]  /*3170*/  IMAD.WIDE R12, R13, R4, c[0x0][0x170] ;  /* 0x00005c000d0c7625 */ /* 0x000fe200078e0204 */
[----:B------:R-:W-:Y:S01]  /*3180*/  LOP3.LUT R14, R2, 0xb0, RZ, 0xfc, !PT ;  /* 0x000000b0020e7812 */ /* 0x000fe200078efcff */
[----:B------:R-:W-:Y:S01]  /*3190*/  STS.64 [R149+0x1100], R162 ;  /* 0x001100a295007388 */ /* 0x000fe20000000a00 */
[----:B---3--:R-:W-:-:S03]  /*31a0*/  IADD3 R17, R147, 0x90000, RZ ;  /* 0x0009000093117810 */ /* 0x008fc60007ffe0ff */
[----:B------:R-:W-:Y:S04]  /*31b0*/  STS.64 [R146+0x140], R180 ;  /* 0x000140b492007388 */ /* 0x000fe80000000a00 */
[----:B------:R-:W-:Y:S04]  /*31c0*/  STS.64 [R149+0x1140], R182 ;  /* 0x001140b695007388 */ /* 0x000fe80000000a00 */
[----:B------:R-:W-:Y:S04]  /*31d0*/  STS.64 [R146+0x180], R176 ;  /* 0x000180b092007388 */ /* 0x000fe80000000a00 */
[----:B------:R-:W-:Y:S04]  /*31e0*/  STS.64 [R149+0x1180], R178 ;  /* 0x001180b295007388 */ /* 0x000fe80000000a00 */
[----:B------:R-:W-:Y:S04]  /*31f0*/  STS.64 [R146+0x1c0], R140 ;  /* 0x0001c08c92007388 */ /* 0x000fe80000000a00 */
[----:B------:R-:W-:Y:S04]  /*3200*/  STS.64 [R149+0x11c0], R142 ;  /* 0x0011c08e95007388 */ /* 0x000fe80000000a00 */
[----:B------:R-:W-:Y:S06]  /*3210*/  BAR.SYNC.DEFER_BLOCKING 0x0 ;  /* 0x0000000000007b1d */ /* 0x000fec0000010000 */
[----:B------:R1:W-:Y:S01]  /*3220*/  @P1 STG.E.128 [R6.64], R124 ;  /* 0x0000007c06001986 */ /* 0x0003e2000c101d0e */
[----:B------:R-:W-:-:S02]  /*3230*/  ISETP.LT.AND P1, PT, R5, 0xe10, !P0 ;  /* 0x00000e100500780c */ /* 0x000fc40004721270 */
[C---:B------:R-:W-:Y:S01]  /*3240*/  LOP3.LUT R5, R2.reuse, 0x38, RZ, 0xfc, !PT ;  /* 0x0000003802057812 */ /* 0x040fe200078efcff */
[----:B------:R2:W-:Y:S03]  /*3250*/  @P6 STG.E.128 [R8.64], R120 ;  /* 0x0000007808006986 */ /* 0x0005e6000c101d0e */
[----:B------:R-:W-:Y:S01]  /*3260*/  ISETP.LT.AND P6, PT, R5, 0xe10, !P0 ;  /* 0x00000e100500780c */ /* 0x000fe200047c1270 */
[----:B------:R3:W-:Y:S01]  /*3270*/  @P5 STG.E.128 [R10.64], R116 ;  /* 0x000000740a005986 */ /* 0x0007e2000c101d0e */
[----:B------:R-:W-:-:S03]  /*3280*/  LOP3.LUT R5, R2, 0x40, RZ, 0xfc, !PT ;  /* 0x0000004002057812 */ /* 0x000fc600078efcff */
[----:B------:R4:W-:Y:S01]  /*3290*/  @P4 STG.E.128 [R12.64], R72 ;  /* 0x000000480c004986 */ /* 0x0009e2000c101d0e */
[----:B------:R-:W-:Y:S02]  /*32a0*/  ISETP.LT.AND P5, PT, R5, 0xe10, !P0 ;  /* 0x00000e100500780c */ /* 0x000fe400047a1270 */
[C---:B------:R-:W-:Y:S01]  /*32b0*/  LOP3.LUT R5, R2.reuse, 0x48, RZ, 0xfc, !PT ;  /* 0x0000004802057812 */ /* 0x040fe200078efcff */
[----:B------:R-:W-:Y:S01]  /*32c0*/  LDS.128 R56, [R137+0x5000] ;  /* 0x0050000089387984 */ /* 0x000fe20000000c00 */
[----:B-1----:R-:W-:Y:S02]  /*32d0*/  IADD3 R7, R147, 0x60000, RZ ;  /* 0x0006000093077810 */ /* 0x002fe40007ffe0ff */
[----:B------:R-:W-:Y:S01]  /*32e0*/  ISETP.LT.AND P4, PT, R5, 0xe10, !P0 ;  /* 0x00000e100500780c */ /* 0x000fe20004781270 */
[----:B------:R-:W-:Y:S01]  /*32f0*/  LDS.128 R60, [R3+0x6000] ;  /* 0x00600000033c7984 */ /* 0x000fe20000000c00 */
[----:B------:R-:W-:Y:S01]  /*3300*/  LOP3.LUT R5, R2, 0x50, RZ, 0xfc, !PT ;  /* 0x0000005002057812 */ /* 0x000fe200078efcff */
[----:B------:R-:W-:-:S04]  /*3310*/  IMAD.WIDE R6, R7, R4, c[0x0][0x170] ;  /* 0x00005c0007067625 */ /* 0x000fc800078e0204 */
[-C--:B--2---:R-:W-:Y:S01]  /*3320*/  IMAD.WIDE R8, R15, R4.reuse, c[0x0][0x170] ;  /* 0x00005c000f087625 */ /* 0x084fe200078e0204 */
[----:B------:R1:W-:Y:S01]  /*3330*/  @P3 STG.E.128 [R6.64], R32 ;  /* 0x0000002006003986 */ /* 0x0003e2000c101d0e */
[----:B------:R-:W-:Y:S02]  /*3340*/  ISETP.LT.AND P3, PT, R5, 0xe10, !P0 ;  /* 0x00000e100500780c */ /* 0x000fe40004761270 */
[C---:B------:R-:W-:Y:S01]  /*3350*/  LOP3.LUT R5, R2.reuse, 0x58, RZ, 0xfc, !PT ;  /* 0x0000005802057812 */ /* 0x040fe200078efcff */
[-C--:B---3--:R-:W-:Y:S01]  /*3360*/  IMAD.WIDE R10, R17, R4.reuse, c[0x0][0x170] ;  /* 0x00005c00110a7625 */ /* 0x088fe200078e0204 */
[----:B------:R2:W-:Y:S01]  /*3370*/  @P2 STG.E.128 [R8.64], R28 ;  /* 0x0000001c08002986 */ /* 0x0005e2000c101d0e */
[----:B----4-:R-:W-:Y:S02]  /*3380*/  IADD3 R13, R147, 0xa8000, RZ ;  /* 0x000a8000930d7810 */ /* 0x010fe40007ffe0ff */
[----:B------:R-:W-:Y:S01]  /*3390*/  ISETP.LT.AND P2, PT, R5, 0xe10, !P0 ;  /* 0x00000e100500780c */ /* 0x000fe20004741270 */
[----:B------:R3:W-:Y:S01]  /*33a0*/  @P1 STG.E.128 [R10.64], R24 ;  /* 0x000000180a001986 */ /* 0x0007e2000c101d0e */
[----:B------:R-:W-:Y:S01]  /*33b0*/  LOP3.LUT R5, R2, 0x60, RZ, 0xfc, !PT ;  /* 0x0000006002057812 */ /* 0x000fe200078efcff */
[----:B------:R-:W-:Y:S01]  /*33c0*/  IMAD.WIDE R12, R13, R4, c[0x0][0x170] ;  /* 0x00005c000d0c7625 */ /* 0x000fe200078e0204 */
[----:B------:R-:W-:Y:S01]  /*33d0*/  IADD3 R15, R147, 0xc0000, RZ ;  /* 0x000c0000930f7810 */ /* 0x000fe20007ffe0ff */
[----:B------:R-:W-:Y:S01]  /*33e0*/  LDS.128 R24, [R138+0x2000] ;  /* 0x002000008a187984 */ /* 0x000fe20000000c00 */
[----:B------:R-:W-:-:S02]  /*33f0*/  ISETP.LT.AND P1, PT, R5, 0xe10, !P0 ;  /* 0x00000e100500780c */ /* 0x000fc40004721270 */
[C---:B------:R-:W-:Y:S01]  /*3400*/  LOP3.LUT R5, R2.reuse, 0x68, RZ, 0xfc, !PT ;  /* 0x0000006802057812 */ /* 0x040fe200078efcff */
[----:B------:R4:W-:Y:S01]  /*3410*/  @P6 STG.E.128 [R12.64], R20 ;  /* 0x000000140c006986 */ /* 0x0009e2000c101d0e */
[----:B------:R-:W-:Y:S01]  /*3420*/  IADD3 R17, R147, 0xd8000, RZ ;  /* 0x000d800093117810 */ /* 0x000fe20007ffe0ff */
[-C--:B-1----:R-:W-:Y:S01]  /*3430*/  IMAD.WIDE R6, R15, R4.reuse, c[0x0][0x170] ;  /* 0x00005c000f067625 */ /* 0x082fe200078e0204 */
[----:B------:R-:W-:Y:S01]  /*3440*/  ISETP.LT.AND P6, PT, R5, 0xe10, !P0 ;  /* 0x00000e100500780c */ /* 0x000fe200047c1270 */
[----:B------:R-:W-:Y:S01]  /*3450*/  LDS.128 R20, [R145+0x1000] ;  /* 0x0010000091147984 */ /* 0x000fe20000000c00 */
[----:B------:R-:W-:Y:S01]  /*3460*/  LOP3.LUT R5, R2, 0x70, RZ, 0xfc, !PT ;  /* 0x0000007002057812 */ /* 0x000fe200078efcff */
[----:B--2---:R-:W-:Y:S01]  /*3470*/  IMAD.WIDE R8, R17, R4, c[0x0][0x170] ;  /* 0x00005c0011087625 */ /* 0x004fe200078e0204 */
[----:B------:R-:W-:Y:S01]  /*3480*/  IADD3 R15, R147, 0x108000, RZ ;  /* 0x00108000930f7810 */ /* 0x000fe20007ffe0ff */
[----:B------:R1:W-:Y:S01]  /*3490*/  @P5 STG.E.128 [R6.64], R112 ;  /* 0x0000007006005986 */ /* 0x0003e2000c101d0e */
[----:B------:R-:W-:-:S02]  /*34a0*/  ISETP.LT.AND P5, PT, R5, 0xe10, !P0 ;  /* 0x00000e100500780c */ /* 0x000fc400047a1270 */
[C---:B---3--:R-:W-:Y:S01]  /*34b0*/  IADD3 R11, R147.reuse, 0xf0000, RZ ;  /* 0x000f0000930b7810 */ /* 0x048fe20007ffe0ff */
[----:B------:R2:W-:Y:S01]  /*34c0*/  @P4 STG.E.128 [R8.64], R108 ;  /* 0x0000006c08004986 */ /* 0x0005e2000c101d0e */
[C---:B------:R-:W-:Y:S02]  /*34d0*/  LOP3.LUT R5, R2.reuse, 0x78, RZ, 0xfc, !PT ;  /* 0x0000007802057812 */ /* 0x040fe400078efcff */
[----:B------:R-:W-:Y:S01]  /*34e0*/  IADD3 R17, R147, 0x120000, RZ ;  /* 0x0012000093117810 */ /* 0x000fe20007ffe0ff */
[-C--:B------:R-:W-:Y:S01]  /*34f0*/  IMAD.WIDE R10, R11, R4.reuse, c[0x0][0x170] ;  /* 0x00005c000b0a7625 */ /* 0x080fe200078e0204 */
[----:B------:R-:W-:Y:S01]  /*3500*/  ISETP.LT.AND P4, PT, R5, 0xe10, !P0 ;  /* 0x00000e100500780c */ /* 0x000fe20004781270 */
[----:B------:R-:W-:Y:S01]  /*3510*/  LDS.128 R28, [R136+0x3000] ;  /* 0x00300000881c7984 */ /* 0x000fe20000000c00 */
[----:B------:R-:W-:Y:S01]  /*3520*/  LOP3.LUT R5, R2, 0x80, RZ, 0xfc, !PT ;  /* 0x0000008002057812 */ /* 0x000fe200078efcff */
[----:B----4-:R-:W-:Y:S01]  /*3530*/  IMAD.WIDE R12, R15, R4, c[0x0][0x170] ;  /* 0x00005c000f0c7625 */ /* 0x010fe200078e0204 */
[----:B------:R-:W-:Y:S01]  /*3540*/  IADD3 R15, R147, 0x150000, RZ ;  /* 0x00150000930f7810 */ /* 0x000fe20007ffe0ff */
[----:B------:R3:W-:Y:S01]  /*3550*/  @P3 STG.E.128 [R10.64], R96 ;  /* 0x000000600a003986 */ /* 0x0007e2000c101d0e */
[----:B------:R-:W-:-:S02]  /*3560*/  ISETP.LT.AND P3, PT, R5, 0xe10, !P0 ;  /* 0x00000e100500780c */ /* 0x000fc40004761270 */
[C---:B------:R-:W-:Y:S01]  /*3570*/  LOP3.LUT R5, R2.reuse, 0x88, RZ, 0xfc, !PT ;  /* 0x0000008802057812 */ /* 0x040fe200078efcff */
[-C--:B-1----:R-:W-:Y:S01]  /*3580*/  IMAD.WIDE R6, R17, R4.reuse, c[0x0][0x170] ;  /* 0x00005c0011067625 */ /* 0x082fe200078e0204 */
[----:B------:R1:W-:Y:S01]  /*3590*/  @P2 STG.E.128 [R12.64], R92 ;  /* 0x0000005c0c002986 */ /* 0x0003e2000c101d0e */
[C---:B------:R-:W-:Y:S02]  /*35a0*/  IADD3 R17, R147.reuse, 0x168000, RZ ;  /* 0x0016800093117810 */ /* 0x040fe40007ffe0ff */
[----:B--2---:R-:W-:Y:S01]  /*35b0*/  IADD3 R9, R147, 0x138000, RZ ;  /* 0x0013800093097810 */ /* 0x004fe20007ffe0ff */
[----:B------:R2:W-:Y:S01]  /*35c0*/  @P1 STG.E.128 [R6.64], R88 ;  /* 0x0000005806001986 */ /* 0x0005e2000c101d0e */
[----:B------:R-:W-:Y:S02]  /*35d0*/  ISETP.LT.AND P2, PT, R5, 0xe10, !P0 ;  /* 0x00000e100500780c */ /* 0x000fe40004741270 */
[----:B------:R-:W-:Y:S01]  /*35e0*/  LOP3.LUT R5, R2, 0x90, RZ, 0xfc, !PT ;  /* 0x0000009002057812 */ /* 0x000fe200078efcff */
[----:B------:R-:W-:Y:S01]  /*35f0*/  IMAD.WIDE R8, R9, R4, c[0x0][0x170] ;  /* 0x00005c0009087625 */ /* 0x000fe200078e0204 */
[----:B------:R-:W-:Y:S01]  /*3600*/  LDS.128 R32, [R139+0x4000] ;  /* 0x004000008b207984 */ /* 0x000fe20000000c00 */
[----:B------:R-:W-:-:S02]  /*3610*/  IADD3 R3, R147, 0x258000, RZ ;  /* 0x0025800093037810 */ /* 0x000fc40007ffe0ff */
[----:B------:R-:W-:Y:S01]  /*3620*/  ISETP.LT.AND P1, PT, R5, 0xe10, !P0 ;  /* 0x00000e100500780c */ /* 0x000fe20004721270 */
[-C--:B---3--:R-:W-:Y:S01]  /*3630*/  IMAD.WIDE R10, R15, R4.reuse, c[0x0][0x170] ;  /* 0x00005c000f0a7625 */ /* 0x088fe200078e0204 */
[C---:B------:R-:W-:Y:S01]  /*3640*/  LOP3.LUT R5, R2.reuse, 0x98, RZ, 0xfc, !PT ;  /* 0x0000009802057812 */ /* 0x040fe200078efcff */
[----:B------:R3:W-:Y:S01]  /*3650*/  @P6 STG.E.128 [R8.64], R84 ;  /* 0x0000005408006986 */ /* 0x0007e2000c101d0e */
[----:B------:R-:W-:Y:S02]  /*3660*/  IADD3 R15, R147, 0x198000, RZ ;  /* 0x00198000930f7810 */ /* 0x000fe40007ffe0ff */
[----:B------:R-:W-:Y:S01]  /*3670*/  ISETP.LT.AND P6, PT, R5, 0xe10, !P0 ;  /* 0x00000e100500780c */ /* 0x000fe200047c1270 */
[----:B-1----:R-:W-:Y:S01]  /*3680*/  IMAD.WIDE R12, R17, R4, c[0x0][0x170] ;  /* 0x00005c00110c7625 */ /* 0x002fe200078e0204 */
[----:B------:R-:W-:Y:S01]  /*3690*/  LOP3.LUT R5, R2, 0xa0, RZ, 0xfc, !PT ;  /* 0x000000a002057812 */ /* 0x000fe200078efcff */
[----:B------:R1:W-:Y:S01]  /*36a0*/  @P5 STG.E.128 [R10.64], R80 ;  /* 0x000000500a005986 */ /* 0x0003e2000c101d0e */
[----:B--2---:R-:W-:-:S02]  /*36b0*/  IADD3 R7, R147, 0x180000, RZ ;  /* 0x0018000093077810 */ /* 0x004fc40007ffe0ff */
[----:B------:R-:W-:Y:S01]  /*36c0*/  ISETP.LT.AND P5, PT, R5, 0xe10, !P0 ;  /* 0x00000e100500780c */ /* 0x000fe200047a1270 */
[----:B------:R-:W2:Y:S01]  /*36d0*/  LDS.128 R16, [R144] ;  /* 0x0000000090107984 */ /* 0x000ea20000000c00 */
[C---:B------:R-:W-:Y:S01]  /*36e0*/  LOP3.LUT R5, R2.reuse, 0xa8, RZ, 0xfc, !PT ;  /* 0x000000a802057812 */ /* 0x040fe200078efcff */
[-C--:B------:R-:W-:Y:S02]  /*36f0*/  IMAD.WIDE R6, R7, R4.reuse, c[0x0][0x170] ;  /* 0x00005c0007067625 */ /* 0x080fe400078e0204 */
[----:B------:R4:W-:Y:S01]  /*3700*/  @P4 STG.E.128 [R12.64], R76 ;  /* 0x0000004c0c004986 */ /* 0x0009e2000c101d0e */
[----:B------:R-:W-:Y:S02]  /*3710*/  ISETP.LT.AND P4, PT, R5, 0xe10, !P0 ;  /* 0x00000e100500780c */ /* 0x000fe40004781270 */
[----:B------:R-:W-:Y:S01]  /*3720*/  LOP3.LUT R5, R2, 0xb8, RZ, 0xfc, !PT ;  /* 0x000000b802057812 */ /* 0x000fe200078efcff */
[----:B---3--:R-:W-:Y:S01]  /*3730*/  IMAD.WIDE R8, R15, R4, c[0x0][0x170] ;  /* 0x00005c000f087625 */ /* 0x008fe200078e0204 */
[----:B------:R3:W-:Y:S01]  /*3740*/  @P3 STG.E.128 [R6.64], R104 ;  /* 0x0000006806003986 */ /* 0x0007e2000c101d0e */
[----:B------:R-:W-:-:S02]  /*3750*/  ISETP.LT.AND P3, PT, R14, 0xe10, !P0 ;  /* 0x00000e100e00780c */ /* 0x000fc40004761270 */
[----:B------:R-:W-:Y:S01]  /*3760*/  LOP3.LUT R14, R2, 0xe8, RZ, 0xfc, !PT ;  /* 0x000000e8020e7812 */ /* 0x000fe200078efcff */
[----:B------:R3:W-:Y:S01]  /*3770*/  @P2 STG.E.128 [R8.64], R100 ;  /* 0x0000006408002986 */ /* 0x0007e2000c101d0e */
[----:B------:R-:W-:Y:S02]  /*3780*/  ISETP.LT.AND P2, PT, R5, 0xe10, !P0 ;  /* 0x00000e100500780c */ /* 0x000fe40004741270 */
[C---:B-1----:R-:W-:Y:S02]  /*3790*/  IADD3 R11, R147.reuse, 0x1b0000, RZ ;  /* 0x001b0000930b7810 */ /* 0x042fe40007ffe0ff */
[C---:B------:R-:W-:Y:S02]  /*37a0*/  IADD3 R5, R147.reuse, 0x1c8000, RZ ;  /* 0x001c800093057810 */ /* 0x040fe40007ffe0ff */
[----:B------:R-:W-:Y:S01]  /*37b0*/  IADD3 R15, R147, 0x2d0000, RZ ;  /* 0x002d0000930f7810 */ /* 0x000fe20007ffe0ff */
[----:B------:R-:W-:Y:S01]  /*37c0*/  IMAD.WIDE R10, R11, R4, c[0x0][0x170] ;  /* 0x00005c000b0a7625 */ /* 0x000fe200078e0204 */
[----:B----4-:R-:W-:-:S02]  /*37d0*/  IADD3 R13, R147, 0x1e0000, RZ ;  /* 0x001e0000930d7810 */ /* 0x010fc40007ffe0ff */
[C---:B------:R-:W-:Y:S02]  /*37e0*/  LOP3.LUT R12, R2.reuse, 0xc0, RZ, 0xfc, !PT ;  /* 0x000000c0020c7812 */ /* 0x040fe400078efcff */
[----:B------:R1:W-:Y:S01]  /*37f0*/  @P1 STG.E.128 [R10.64], R68 ;  /* 0x000000440a001986 */ /* 0x0003e2000c101d0e */
[-C--:B---3--:R-:W-:Y:S01]  /*3800*/  IMAD.WIDE R6, R5, R4.reuse, c[0x0][0x170] ;  /* 0x00005c0005067625 */ /* 0x088fe200078e0204 */
[----:B------:R-:W-:Y:S02]  /*3810*/  LOP3.LUT R5, R2, 0xc8, RZ, 0xfc, !PT ;  /* 0x000000c802057812 */ /* 0x000fe400078efcff */
[----:B------:R-:W-:Y:S01]  /*3820*/  ISETP.LT.AND P1, PT, R12, 0xe10, !P0 ;  /* 0x00000e100c00780c */ /* 0x000fe20004721270 */
[----:B------:R-:W-:Y:S01]  /*3830*/  IMAD.WIDE R8, R13, R4, c[0x0][0x170] ;  /* 0x00005c000d087625 */ /* 0x000fe200078e0204 */
[----:B------:R-:W-:Y:S01]  /*3840*/  IADD3 R13, R147, 0x1f8000, RZ ;  /* 0x001f8000930d7810 */ /* 0x000fe20007ffe0ff */
[----:B------:R3:W-:Y:S01]  /*3850*/  @P6 STG.E.128 [R6.64], R52 ;  /* 0x0000003406006986 */ /* 0x0007e2000c101d0e */
[----:B------:R-:W-:-:S02]  /*3860*/  ISETP.LT.AND P6, PT, R5, 0xe10, !P0 ;  /* 0x00000e100500780c */ /* 0x000fc400047c1270 */
[C---:B------:R-:W-:Y:S01]  /*3870*/  LOP3.LUT R5, R2.reuse, 0xd0, RZ, 0xfc, !PT ;  /* 0x000000d002057812 */ /* 0x040fe200078efcff */
[----:B------:R4:W-:Y:S01]  /*3880*/  @P5 STG.E.128 [R8.64], R48 ;  /* 0x0000003008005986 */ /* 0x0009e2000c101d0e */
[C---:B------:R-:W-:Y:S02]  /*3890*/  LOP3.LUT R12, R2.reuse, 0xd8, RZ, 0xfc, !PT ;  /* 0x000000d8020c7812 */ /* 0x040fe400078efcff */
[----:B------:R-:W-:Y:S02]  /*38a0*/  ISETP.LT.AND P5, PT, R5, 0xe10, !P0 ;  /* 0x00000e100500780c */ /* 0x000fe400047a1270 */
[----:B------:R-:W-:Y:S02]  /*38b0*/  LOP3.LUT R5, R2, 0xe0, RZ, 0xfc, !PT ;  /* 0x000000e002057812 */ /* 0x000fe400078efcff */
[----:B-1----:R-:W-:Y:S01]  /*38c0*/  IADD3 R11, R147, 0x210000, RZ ;  /* 0x00210000930b7810 */ /* 0x002fe20007ffe0ff */
[----:B---3--:R-:W-:Y:S01]  /*38d0*/  IMAD.WIDE R6, R13, R4, c[0x0][0x170] ;  /* 0x00005c000d067625 */ /* 0x008fe200078e0204 */
[----:B------:R-:W-:-:S03]  /*38e0*/  IADD3 R13, R147, 0x228000, RZ ;  /* 0x00228000930d7810 */ /* 0x000fc60007ffe0ff */
[-C--:B----4-:R-:W-:Y:S01]  /*38f0*/  IMAD.WIDE R8, R11, R4.reuse, c[0x0][0x170] ;  /* 0x00005c000b087625 */ /* 0x090fe200078e0204 */
[----:B------:R1:W-:Y:S01]  /*3900*/  @P4 STG.E.128 [R6.64], R44 ;  /* 0x0000002c06004986 */ /* 0x0003e2000c101d0e */
[----:B------:R-:W-:Y:S02]  /*3910*/  ISETP.LT.AND P4, PT, R12, 0xe10, !P0 ;  /* 0x00000e100c00780c */ /* 0x000fe40004781270 */
[-C--:B------:R-:W-:Y:S01]  /*3920*/  IMAD.WIDE R10, R13, R4.reuse, c[0x0][0x170] ;  /* 0x00005c000d0a7625 */ /* 0x080fe200078e0204 */
[----:B------:R-:W-:Y:S01]  /*3930*/  IADD3 R13, R147, 0x240000, RZ ;  /* 0x00240000930d7810 */ /* 0x000fe20007ffe0ff */
[----:B------:R3:W-:Y:S01]  /*3940*/  @P3 STG.E.128 [R8.64], R36 ;  /* 0x0000002408003986 */ /* 0x0007e2000c101d0e */
[----:B------:R-:W-:Y:S02]  /*3950*/  ISETP.LT.AND P3, PT, R5, 0xe10, !P0 ;  /* 0x00000e100500780c */ /* 0x000fe40004761270 */
[----:B------:R-:W-:Y:S01]  /*3960*/  LOP3.LUT R5, R2, 0xf8, RZ, 0xfc, !PT ;  /* 0x000000f802057812 */ /* 0x000fe200078efcff */
[----:B------:R-:W-:Y:S01]  /*3970*/  IMAD.WIDE R12, R13, R4, c[0x0][0x170] ;  /* 0x00005c000d0c7625 */ /* 0x000fe200078e0204 */
[----:B------:R4:W-:Y:S01]  /*3980*/  @P2 STG.E.128 [R10.64], R40 ;  /* 0x000000280a002986 */ /* 0x0009e2000c101d0e */
[----:B------:R-:W-:-:S02]  /*3990*/  ISETP.LT.AND P2, PT, R14, 0xe10, !P0 ;  /* 0x00000e100e00780c */ /* 0x000fc40004741270 */
[-C--:B------:R-:W-:Y:S01]  /*39a0*/  IMAD.WIDE R14, R15, R4.reuse, c[0x0][0x170] ;  /* 0x00005c000f0e7625 */ /* 0x080fe200078e0204 */
[----:B--2---:R2:W-:Y:S01]  /*39b0*/  @P1 STG.E.128 [R12.64], R16 ;  /* 0x000000100c001986 */ /* 0x0045e2000c101d0e */
[----:B-1----:R-:W-:Y:S02]  /*39c0*/  LOP3.LUT R6, R2, 0xf0, RZ, 0xfc, !PT ;  /* 0x000000f002067812 */ /* 0x002fe400078efcff */
[-C--:B------:R-:W-:Y:S01]  /*39d0*/  IMAD.WIDE R2, R3, R4.reuse, c[0x0][0x170] ;  /* 0x00005c0003027625 */ /* 0x080fe200078e0204 */
[C---:B------:R-:W-:Y:S02]  /*39e0*/  IADD3 R7, R147.reuse, 0x270000, RZ ;  /* 0x0027000093077810 */ /* 0x040fe40007ffe0ff */
[----:B------:R-:W-:Y:S02]  /*39f0*/  ISETP.LT.AND P1, PT, R6, 0xe10, !P0 ;  /* 0x00000e100600780c */ /* 0x000fe40004721270 */
[----:B---3--:R-:W-:Y:S01]  /*3a00*/  IADD3 R9, R147, 0x288000, RZ ;  /* 0x0028800093097810 */ /* 0x008fe20007ffe0ff */
[-C--:B------:R-:W-:Y:S01]  /*3a10*/  IMAD.WIDE R6, R7, R4.reuse, c[0x0][0x170] ;  /* 0x00005c0007067625 */ /* 0x080fe200078e0204 */
[----:B------:R-:W-:Y:S01]  /*3a20*/  ISETP.LT.AND P0, PT, R5, 0xe10, !P0 ;  /* 0x00000e100500780c */ /* 0x000fe20004701270 */
[----:B------:R1:W-:Y:S01]  /*3a30*/  @P6 STG.E.128 [R2.64], R20 ;  /* 0x0000001402006986 */ /* 0x0003e2000c101d0e */
[----:B----4-:R-:W-:Y:S01]  /*3a40*/  IADD3 R11, R147, 0x2a0000, RZ ;  /* 0x002a0000930b7810 */ /* 0x010fe20007ffe0ff */
[-C--:B------:R-:W-:Y:S01]  /*3a50*/  IMAD.WIDE R8, R9, R4.reuse, c[0x0][0x170] ;  /* 0x00005c0009087625 */ /* 0x080fe200078e0204 */
[----:B------:R-:W-:Y:S01]  /*3a60*/  IADD3 R5, R147, 0x2b8000, RZ ;  /* 0x002b800093057810 */ /* 0x000fe20007ffe0ff */
[----:B------:R1:W-:Y:S02]  /*3a70*/  @P5 STG.E.128 [R6.64], R24 ;  /* 0x0000001806005986 */ /* 0x0003e4000c101d0e */
[----:B------:R-:W-:-:S02]  /*3a80*/  IMAD.WIDE R10, R11, R4, c[0x0][0x170] ;  /* 0x00005c000b0a7625 */ /* 0x000fc400078e0204 */
[----:B------:R1:W-:Y:S02]  /*3a90*/  @P4 STG.E.128 [R8.64], R28 ;  /* 0x0000001c08004986 */ /* 0x0003e4000c101d0e */
[----:B--2---:R-:W-:Y:S02]  /*3aa0*/  IMAD.WIDE R12, R5, R4, c[0x0][0x170] ;  /* 0x00005c00050c7625 */ /* 0x004fe400078e0204 */
[----:B------:R1:W-:Y:S04]  /*3ab0*/  @P3 STG.E.128 [R10.64], R32 ;  /* 0x000000200a003986 */ /* 0x0003e8000c101d0e */
[----:B------:R1:W-:Y:S04]  /*3ac0*/  @P2 STG.E.128 [R12.64], R56 ;  /* 0x000000380c002986 */ /* 0x0003e8000c101d0e */
[----:B------:R1:W-:Y:S01]  /*3ad0*/  @P1 STG.E.128 [R14.64], R60 ;  /* 0x0000003c0e001986 */ /* 0x0003e2000c101d0e */
[----:B------:R-:W-:Y:S05]  /*3ae0*/  @!P0 EXIT ;  /* 0x000000000000894d */ /* 0x000fea0003800000 */
[----:B-1----:R-:W1:Y:S01]  /*3af0*/  LDS.128 R8, [R0+0x7000] ;  /* 0x0070000000087984 */ /* 0x002e620000000c00 */
[----:B------:R-:W-:-:S05]  /*3b00*/  IADD3 R5, R147, 0x2e8000, RZ ;  /* 0x002e800093057810 */ /* 0x000fca0007ffe0ff */
[----:B------:R-:W-:-:S05]  /*3b10*/  IMAD.WIDE R4, R5, R4, c[0x0][0x170] ;  /* 0x00005c0005047625 */ /* 0x000fca00078e0204 */
[----:B-1----:R-:W-:Y:S01]  /*3b20*/  STG.E.128 [R4.64], R8 ;  /* 0x0000000804007986 */ /* 0x002fe2000c101d0e */
[----:B------:R-:W-:Y:S05]  /*3b30*/  EXIT ;  /* 0x000000000000794d */ /* 0x000fea0003800000 */
.L_x_1:
[----:B------:R-:W-:-:S00]  /*3b40*/  BRA `(.L_x_1) ;  /* 0xfffffff000007947 */ /* 0x000fc0000383ffff */
[----:B------:R-:W-:-:S00]  /*3b50*/  NOP ;  /* 0x0000000000007918 */ /* 0x000fc00000000000 */
        /* <DEDUP_REMOVED lines=10> */
.L_x_2:


//--------------------- .nv.shared.triton_mm      --------------------------
	.section	.nv.shared.triton_mm,"aw",@nobits
	.sectionflags	@""
	.align	16
